//
// Generated by NVIDIA NVVM Compiler
//
// Compiler Build ID: CL-36424714
// Cuda compilation tools, release 13.0, V13.0.88
// Based on NVVM 20.0.0
//

.version 9.0
.target sm_100
.address_size 64

	// .globl	default_function_kernel_1
// _ZZ25default_function_kernel_1E14compute_shared has been demoted
// _ZZ25default_function_kernel_1E11ph_4_shared has been demoted

.visible .entry default_function_kernel_1(
	.param .u64 .ptr .align 1 default_function_kernel_1_param_0,
	.param .u64 .ptr .align 1 default_function_kernel_1_param_1,
	.param .u64 .ptr .align 1 default_function_kernel_1_param_2
)
{
	.reg .pred 	%p<27>;
	.reg .b32 	%r<92>;
	.reg .b32 	%f<217>;
	.reg .b64 	%rd<17>;
	// demoted variable
	.shared .align 4 .b8 _ZZ25default_function_kernel_1E14compute_shared[48];
	// demoted variable
	.shared .align 4 .b8 _ZZ25default_function_kernel_1E11ph_4_shared[16];
	ld.param.u64 	%rd3, [default_function_kernel_1_param_0];
	ld.param.u64 	%rd4, [default_function_kernel_1_param_1];
	ld.param.u64 	%rd5, [default_function_kernel_1_param_2];
	cvta.to.global.u64 	%rd1, %rd4;
	cvta.to.global.u64 	%rd2, %rd5;
	mov.u32 	%r1, %ctaid.x;
	mul.lo.s32 	%r2, %r1, 24;
	bar.sync 	0;
	mov.b32 	%r87, 4;
	mov.b32 	%r86, -12;
	mov.b32 	%r84, 0;
	mov.u32 	%r85, %r84;
$L__BB0_1:
	add.s32 	%r7, %r86, 13;
	add.s32 	%r32, %r86, 12;
	and.b32  	%r33, %r85, 24;
	and.b32  	%r34, %r32, 2;
	add.s32 	%r35, %r2, %r34;
	add.s32 	%r36, %r35, %r33;
	mul.wide.u32 	%rd6, %r36, 4;
	add.s64 	%rd7, %rd1, %rd6;
	ld.global.nc.f32 	%f20, [%rd7];
	mov.f32 	%f21, 0f3F800000;
	sub.rn.f32 	%f22, %f20, %f21;
	mov.b32 	%r8, %f22;
	setp.gt.u32 	%p1, %r8, 1258291200;
	fma.rn.f32 	%f23, %f20, %f20, 0fBF800000;
	rsqrt.approx.ftz.f32 	%f24, %f23;
	mul.f32 	%f25, %f23, %f24;
	mul.f32 	%f26, %f24, 0f3F000000;
	neg.f32 	%f27, %f25;
	fma.rn.f32 	%f28, %f27, %f25, %f23;
	fma.rn.f32 	%f29, %f28, %f26, %f25;
	setp.eq.f32 	%p2, %f23, 0f00000000;
	selp.f32 	%f30, 0f00000000, %f29, %p2;
	selp.f32 	%f31, 0fBF800001, %f30, %p1;
	add.f32 	%f1, %f22, %f31;
	add.rz.f32 	%f32, %f1, %f21;
	mov.b32 	%r37, %f32;
	add.s32 	%r38, %r37, -1061158912;
	and.b32  	%r39, %r38, -8388608;
	mov.b32 	%r9, %f1;
	sub.s32 	%r40, %r9, %r39;
	mov.b32 	%f33, %r40;
	sub.s32 	%r41, 1082130432, %r39;
	mov.b32 	%f34, %r41;
	fma.rn.f32 	%f35, %f34, 0f3E800000, 0fBF800000;
	add.f32 	%f36, %f35, %f33;
	cvt.rn.f32.s32 	%f37, %r39;
	mul.f32 	%f38, %f37, 0f34000000;
	fma.rn.f32 	%f39, %f36, 0fBD39BF78, 0f3DD80012;
	fma.rn.f32 	%f40, %f39, %f36, 0fBE0778E0;
	fma.rn.f32 	%f41, %f40, %f36, 0f3E146475;
	fma.rn.f32 	%f42, %f41, %f36, 0fBE2A68DD;
	fma.rn.f32 	%f43, %f42, %f36, 0f3E4CAF9E;
	fma.rn.f32 	%f44, %f43, %f36, 0fBE800042;
	fma.rn.f32 	%f45, %f44, %f36, 0f3EAAAAE6;
	fma.rn.f32 	%f46, %f45, %f36, 0fBF000000;
	mul.f32 	%f47, %f36, %f46;
	fma.rn.f32 	%f48, %f47, %f36, %f36;
	fma.rn.f32 	%f213, %f38, 0f3F317218, %f48;
	setp.lt.u32 	%p3, %r9, 2139095040;
	@%p3 bra 	$L__BB0_3;
	setp.gt.s32 	%p4, %r9, -1082130432;
	fma.rn.f32 	%f49, %f1, 0f7F800000, 0f7F800000;
	selp.f32 	%f50, %f49, %f213, %p4;
	setp.eq.f32 	%p5, %f1, 0f00000000;
	selp.f32 	%f213, 0f80000000, %f50, %p5;
$L__BB0_3:
	setp.gt.u32 	%p6, %r8, 1258291200;
	add.f32 	%f51, %f213, 0f3F317218;
	selp.f32 	%f52, %f51, %f213, %p6;
	mov.u32 	%r42, _ZZ25default_function_kernel_1E14compute_shared;
	add.s32 	%r43, %r42, %r84;
	st.shared.f32 	[%r43], %f52;
	add.s32 	%r44, %r85, 2;
	and.b32  	%r45, %r44, 24;
	and.b32  	%r46, %r7, 3;
	add.s32 	%r47, %r2, %r46;
	add.s32 	%r48, %r47, %r45;
	mul.wide.u32 	%rd8, %r48, 4;
	add.s64 	%rd9, %rd1, %rd8;
	ld.global.nc.f32 	%f53, [%rd9];
	mov.f32 	%f54, 0f3F800000;
	sub.rn.f32 	%f55, %f53, %f54;
	mov.b32 	%r10, %f55;
	setp.gt.u32 	%p7, %r10, 1258291200;
	fma.rn.f32 	%f56, %f53, %f53, 0fBF800000;
	rsqrt.approx.ftz.f32 	%f57, %f56;
	mul.f32 	%f58, %f56, %f57;
	mul.f32 	%f59, %f57, 0f3F000000;
	neg.f32 	%f60, %f58;
	fma.rn.f32 	%f61, %f60, %f58, %f56;
	fma.rn.f32 	%f62, %f61, %f59, %f58;
	setp.eq.f32 	%p8, %f56, 0f00000000;
	selp.f32 	%f63, 0f00000000, %f62, %p8;
	selp.f32 	%f64, 0fBF800001, %f63, %p7;
	add.f32 	%f5, %f55, %f64;
	add.rz.f32 	%f65, %f5, %f54;
	mov.b32 	%r49, %f65;
	add.s32 	%r50, %r49, -1061158912;
	and.b32  	%r51, %r50, -8388608;
	mov.b32 	%r11, %f5;
	sub.s32 	%r52, %r11, %r51;
	mov.b32 	%f66, %r52;
	sub.s32 	%r53, 1082130432, %r51;
	mov.b32 	%f67, %r53;
	fma.rn.f32 	%f68, %f67, 0f3E800000, 0fBF800000;
	add.f32 	%f69, %f68, %f66;
	cvt.rn.f32.s32 	%f70, %r51;
	mul.f32 	%f71, %f70, 0f34000000;
	fma.rn.f32 	%f72, %f69, 0fBD39BF78, 0f3DD80012;
	fma.rn.f32 	%f73, %f72, %f69, 0fBE0778E0;
	fma.rn.f32 	%f74, %f73, %f69, 0f3E146475;
	fma.rn.f32 	%f75, %f74, %f69, 0fBE2A68DD;
	fma.rn.f32 	%f76, %f75, %f69, 0f3E4CAF9E;
	fma.rn.f32 	%f77, %f76, %f69, 0fBE800042;
	fma.rn.f32 	%f78, %f77, %f69, 0f3EAAAAE6;
	fma.rn.f32 	%f79, %f78, %f69, 0fBF000000;
	mul.f32 	%f80, %f69, %f79;
	fma.rn.f32 	%f81, %f80, %f69, %f69;
	fma.rn.f32 	%f214, %f71, 0f3F317218, %f81;
	setp.lt.u32 	%p9, %r11, 2139095040;
	@%p9 bra 	$L__BB0_5;
	setp.gt.s32 	%p10, %r11, -1082130432;
	fma.rn.f32 	%f82, %f5, 0f7F800000, 0f7F800000;
	selp.f32 	%f83, %f82, %f214, %p10;
	setp.eq.f32 	%p11, %f5, 0f00000000;
	selp.f32 	%f214, 0f80000000, %f83, %p11;
$L__BB0_5:
	setp.gt.u32 	%p12, %r10, 1258291200;
	add.f32 	%f84, %f214, 0f3F317218;
	selp.f32 	%f85, %f84, %f214, %p12;
	add.s32 	%r55, %r42, %r87;
	st.shared.f32 	[%r55], %f85;
	add.s32 	%r87, %r87, 8;
	add.s32 	%r86, %r86, 2;
	add.s32 	%r85, %r85, 4;
	add.s32 	%r84, %r84, 8;
	setp.ne.s32 	%p13, %r87, 52;
	@%p13 bra 	$L__BB0_1;
	ld.global.nc.f32 	%f86, [%rd2];
	st.shared.f32 	[_ZZ25default_function_kernel_1E11ph_4_shared], %f86;
	ld.global.nc.f32 	%f87, [%rd2+4];
	st.shared.f32 	[_ZZ25default_function_kernel_1E11ph_4_shared+4], %f87;
	ld.global.nc.f32 	%f88, [%rd2+8];
	st.shared.f32 	[_ZZ25default_function_kernel_1E11ph_4_shared+8], %f88;
	ld.global.nc.f32 	%f89, [%rd2+12];
	st.shared.f32 	[_ZZ25default_function_kernel_1E11ph_4_shared+12], %f89;
	bar.sync 	0;
	ld.shared.f32 	%f90, [_ZZ25default_function_kernel_1E11ph_4_shared];
	ld.shared.f32 	%f91, [_ZZ25default_function_kernel_1E14compute_shared];
	fma.rn.f32 	%f92, %f91, %f90, 0f00000000;
	ld.shared.f32 	%f93, [_ZZ25default_function_kernel_1E14compute_shared+16];
	fma.rn.f32 	%f94, %f93, %f90, 0f00000000;
	ld.shared.f32 	%f95, [_ZZ25default_function_kernel_1E14compute_shared+32];
	fma.rn.f32 	%f96, %f95, %f90, 0f00000000;
	ld.shared.f32 	%f97, [_ZZ25default_function_kernel_1E11ph_4_shared+4];
	ld.shared.f32 	%f98, [_ZZ25default_function_kernel_1E14compute_shared+4];
	fma.rn.f32 	%f99, %f98, %f97, %f92;
	ld.shared.f32 	%f100, [_ZZ25default_function_kernel_1E14compute_shared+20];
	fma.rn.f32 	%f101, %f100, %f97, %f94;
	ld.shared.f32 	%f102, [_ZZ25default_function_kernel_1E14compute_shared+36];
	fma.rn.f32 	%f103, %f102, %f97, %f96;
	ld.shared.f32 	%f104, [_ZZ25default_function_kernel_1E11ph_4_shared+8];
	ld.shared.f32 	%f105, [_ZZ25default_function_kernel_1E14compute_shared+8];
	fma.rn.f32 	%f106, %f105, %f104, %f99;
	ld.shared.f32 	%f107, [_ZZ25default_function_kernel_1E14compute_shared+24];
	fma.rn.f32 	%f108, %f107, %f104, %f101;
	ld.shared.f32 	%f109, [_ZZ25default_function_kernel_1E14compute_shared+40];
	fma.rn.f32 	%f110, %f109, %f104, %f103;
	ld.shared.f32 	%f111, [_ZZ25default_function_kernel_1E11ph_4_shared+12];
	ld.shared.f32 	%f112, [_ZZ25default_function_kernel_1E14compute_shared+12];
	fma.rn.f32 	%f9, %f112, %f111, %f106;
	ld.shared.f32 	%f113, [_ZZ25default_function_kernel_1E14compute_shared+28];
	fma.rn.f32 	%f10, %f113, %f111, %f108;
	ld.shared.f32 	%f114, [_ZZ25default_function_kernel_1E14compute_shared+44];
	fma.rn.f32 	%f11, %f114, %f111, %f110;
	bar.sync 	0;
	mov.b32 	%r91, 4;
	mov.b32 	%r90, -12;
	mov.b32 	%r88, 0;
	mov.u32 	%r89, %r88;
$L__BB0_7:
	add.s32 	%r20, %r90, 13;
	add.s32 	%r59, %r90, 12;
	and.b32  	%r60, %r89, 24;
	and.b32  	%r61, %r59, 2;
	add.s32 	%r62, %r2, %r61;
	add.s32 	%r63, %r62, %r60;
	mul.wide.u32 	%rd10, %r63, 4;
	add.s64 	%rd11, %rd1, %rd10;
	ld.global.nc.f32 	%f115, [%rd11+16];
	mov.f32 	%f116, 0f3F800000;
	sub.rn.f32 	%f117, %f115, %f116;
	mov.b32 	%r21, %f117;
	setp.gt.u32 	%p14, %r21, 1258291200;
	fma.rn.f32 	%f118, %f115, %f115, 0fBF800000;
	rsqrt.approx.ftz.f32 	%f119, %f118;
	mul.f32 	%f120, %f118, %f119;
	mul.f32 	%f121, %f119, 0f3F000000;
	neg.f32 	%f122, %f120;
	fma.rn.f32 	%f123, %f122, %f120, %f118;
	fma.rn.f32 	%f124, %f123, %f121, %f120;
	setp.eq.f32 	%p15, %f118, 0f00000000;
	selp.f32 	%f125, 0f00000000, %f124, %p15;
	selp.f32 	%f126, 0fBF800001, %f125, %p14;
	add.f32 	%f12, %f117, %f126;
	add.rz.f32 	%f127, %f12, %f116;
	mov.b32 	%r64, %f127;
	add.s32 	%r65, %r64, -1061158912;
	and.b32  	%r66, %r65, -8388608;
	mov.b32 	%r22, %f12;
	sub.s32 	%r67, %r22, %r66;
	mov.b32 	%f128, %r67;
	sub.s32 	%r68, 1082130432, %r66;
	mov.b32 	%f129, %r68;
	fma.rn.f32 	%f130, %f129, 0f3E800000, 0fBF800000;
	add.f32 	%f131, %f130, %f128;
	cvt.rn.f32.s32 	%f132, %r66;
	mul.f32 	%f133, %f132, 0f34000000;
	fma.rn.f32 	%f134, %f131, 0fBD39BF78, 0f3DD80012;
	fma.rn.f32 	%f135, %f134, %f131, 0fBE0778E0;
	fma.rn.f32 	%f136, %f135, %f131, 0f3E146475;
	fma.rn.f32 	%f137, %f136, %f131, 0fBE2A68DD;
	fma.rn.f32 	%f138, %f137, %f131, 0f3E4CAF9E;
	fma.rn.f32 	%f139, %f138, %f131, 0fBE800042;
	fma.rn.f32 	%f140, %f139, %f131, 0f3EAAAAE6;
	fma.rn.f32 	%f141, %f140, %f131, 0fBF000000;
	mul.f32 	%f142, %f131, %f141;
	fma.rn.f32 	%f143, %f142, %f131, %f131;
	fma.rn.f32 	%f215, %f133, 0f3F317218, %f143;
	setp.lt.u32 	%p16, %r22, 2139095040;
	@%p16 bra 	$L__BB0_9;
	setp.gt.s32 	%p17, %r22, -1082130432;
	fma.rn.f32 	%f144, %f12, 0f7F800000, 0f7F800000;
	selp.f32 	%f145, %f144, %f215, %p17;
	setp.eq.f32 	%p18, %f12, 0f00000000;
	selp.f32 	%f215, 0f80000000, %f145, %p18;
$L__BB0_9:
	setp.gt.u32 	%p19, %r21, 1258291200;
	add.f32 	%f146, %f215, 0f3F317218;
	selp.f32 	%f147, %f146, %f215, %p19;
	add.s32 	%r70, %r42, %r88;
	st.shared.f32 	[%r70], %f147;
	add.s32 	%r71, %r89, 2;
	and.b32  	%r72, %r71, 24;
	and.b32  	%r73, %r20, 3;
	add.s32 	%r74, %r2, %r73;
	add.s32 	%r75, %r74, %r72;
	mul.wide.u32 	%rd12, %r75, 4;
	add.s64 	%rd13, %rd1, %rd12;
	ld.global.nc.f32 	%f148, [%rd13+16];
	mov.f32 	%f149, 0f3F800000;
	sub.rn.f32 	%f150, %f148, %f149;
	mov.b32 	%r23, %f150;
	setp.gt.u32 	%p20, %r23, 1258291200;
	fma.rn.f32 	%f151, %f148, %f148, 0fBF800000;
	rsqrt.approx.ftz.f32 	%f152, %f151;
	mul.f32 	%f153, %f151, %f152;
	mul.f32 	%f154, %f152, 0f3F000000;
	neg.f32 	%f155, %f153;
	fma.rn.f32 	%f156, %f155, %f153, %f151;
	fma.rn.f32 	%f157, %f156, %f154, %f153;
	setp.eq.f32 	%p21, %f151, 0f00000000;
	selp.f32 	%f158, 0f00000000, %f157, %p21;
	selp.f32 	%f159, 0fBF800001, %f158, %p20;
	add.f32 	%f16, %f150, %f159;
	add.rz.f32 	%f160, %f16, %f149;
	mov.b32 	%r76, %f160;
	add.s32 	%r77, %r76, -1061158912;
	and.b32  	%r78, %r77, -8388608;
	mov.b32 	%r24, %f16;
	sub.s32 	%r79, %r24, %r78;
	mov.b32 	%f161, %r79;
	sub.s32 	%r80, 1082130432, %r78;
	mov.b32 	%f162, %r80;
	fma.rn.f32 	%f163, %f162, 0f3E800000, 0fBF800000;
	add.f32 	%f164, %f163, %f161;
	cvt.rn.f32.s32 	%f165, %r78;
	mul.f32 	%f166, %f165, 0f34000000;
	fma.rn.f32 	%f167, %f164, 0fBD39BF78, 0f3DD80012;
	fma.rn.f32 	%f168, %f167, %f164, 0fBE0778E0;
	fma.rn.f32 	%f169, %f168, %f164, 0f3E146475;
	fma.rn.f32 	%f170, %f169, %f164, 0fBE2A68DD;
	fma.rn.f32 	%f171, %f170, %f164, 0f3E4CAF9E;
	fma.rn.f32 	%f172, %f171, %f164, 0fBE800042;
	fma.rn.f32 	%f173, %f172, %f164, 0f3EAAAAE6;
	fma.rn.f32 	%f174, %f173, %f164, 0fBF000000;
	mul.f32 	%f175, %f164, %f174;
	fma.rn.f32 	%f176, %f175, %f164, %f164;
	fma.rn.f32 	%f216, %f166, 0f3F317218, %f176;
	setp.lt.u32 	%p22, %r24, 2139095040;
	@%p22 bra 	$L__BB0_11;
	setp.gt.s32 	%p23, %r24, -1082130432;
	fma.rn.f32 	%f177, %f16, 0f7F800000, 0f7F800000;
	selp.f32 	%f178, %f177, %f216, %p23;
	setp.eq.f32 	%p24, %f16, 0f00000000;
	selp.f32 	%f216, 0f80000000, %f178, %p24;
$L__BB0_11:
	setp.gt.u32 	%p25, %r23, 1258291200;
	add.f32 	%f179, %f216, 0f3F317218;
	selp.f32 	%f180, %f179, %f216, %p25;
	add.s32 	%r82, %r42, %r91;
	st.shared.f32 	[%r82], %f180;
	add.s32 	%r91, %r91, 8;
	add.s32 	%r90, %r90, 2;
	add.s32 	%r89, %r89, 4;
	add.s32 	%r88, %r88, 8;
	setp.ne.s32 	%p26, %r91, 52;
	@%p26 bra 	$L__BB0_7;
	ld.global.nc.f32 	%f181, [%rd2+16];
	st.shared.f32 	[_ZZ25default_function_kernel_1E11ph_4_shared], %f181;
	ld.global.nc.f32 	%f182, [%rd2+20];
	st.shared.f32 	[_ZZ25default_function_kernel_1E11ph_4_shared+4], %f182;
	ld.global.nc.f32 	%f183, [%rd2+24];
	st.shared.f32 	[_ZZ25default_function_kernel_1E11ph_4_shared+8], %f183;
	ld.global.nc.f32 	%f184, [%rd2+28];
	st.shared.f32 	[_ZZ25default_function_kernel_1E11ph_4_shared+12], %f184;
	bar.sync 	0;
	ld.shared.f32 	%f185, [_ZZ25default_function_kernel_1E11ph_4_shared];
	ld.shared.f32 	%f186, [_ZZ25default_function_kernel_1E14compute_shared];
	fma.rn.f32 	%f187, %f186, %f185, %f9;
	ld.shared.f32 	%f188, [_ZZ25default_function_kernel_1E14compute_shared+16];
	fma.rn.f32 	%f189, %f188, %f185, %f10;
	ld.shared.f32 	%f190, [_ZZ25default_function_kernel_1E14compute_shared+32];
	fma.rn.f32 	%f191, %f190, %f185, %f11;
	ld.shared.f32 	%f192, [_ZZ25default_function_kernel_1E11ph_4_shared+4];
	ld.shared.f32 	%f193, [_ZZ25default_function_kernel_1E14compute_shared+4];
	fma.rn.f32 	%f194, %f193, %f192, %f187;
	ld.shared.f32 	%f195, [_ZZ25default_function_kernel_1E14compute_shared+20];
	fma.rn.f32 	%f196, %f195, %f192, %f189;
	ld.shared.f32 	%f197, [_ZZ25default_function_kernel_1E14compute_shared+36];
	fma.rn.f32 	%f198, %f197, %f192, %f191;
	ld.shared.f32 	%f199, [_ZZ25default_function_kernel_1E11ph_4_shared+8];
	ld.shared.f32 	%f200, [_ZZ25default_function_kernel_1E14compute_shared+8];
	fma.rn.f32 	%f201, %f200, %f199, %f194;
	ld.shared.f32 	%f202, [_ZZ25default_function_kernel_1E14compute_shared+24];
	fma.rn.f32 	%f203, %f202, %f199, %f196;
	ld.shared.f32 	%f204, [_ZZ25default_function_kernel_1E14compute_shared+40];
	fma.rn.f32 	%f205, %f204, %f199, %f198;
	ld.shared.f32 	%f206, [_ZZ25default_function_kernel_1E11ph_4_shared+12];
	ld.shared.f32 	%f207, [_ZZ25default_function_kernel_1E14compute_shared+12];
	fma.rn.f32 	%f208, %f207, %f206, %f201;
	ld.shared.f32 	%f209, [_ZZ25default_function_kernel_1E14compute_shared+28];
	fma.rn.f32 	%f210, %f209, %f206, %f203;
	ld.shared.f32 	%f211, [_ZZ25default_function_kernel_1E14compute_shared+44];
	fma.rn.f32 	%f212, %f211, %f206, %f205;
	mul.lo.s32 	%r83, %r1, 3;
	cvta.to.global.u64 	%rd14, %rd3;
	mul.wide.u32 	%rd15, %r83, 4;
	add.s64 	%rd16, %rd14, %rd15;
	st.global.f32 	[%rd16], %f208;
	st.global.f32 	[%rd16+4], %f210;
	st.global.f32 	[%rd16+8], %f212;
	ret;

}
	// .globl	default_function_kernel_3
.visible .entry default_function_kernel_3(
	.param .u64 .ptr .align 1 default_function_kernel_3_param_0,
	.param .u64 .ptr .align 1 default_function_kernel_3_param_1
)
.maxntid 64
{
	.reg .pred 	%p<2>;
	.reg .b32 	%r<8>;
	.reg .b32 	%f<4>;
	.reg .b64 	%rd<8>;

	ld.param.u64 	%rd1, [default_function_kernel_3_param_0];
	ld.param.u64 	%rd2, [default_function_kernel_3_param_1];
	mov.u32 	%r1, %ctaid.x;
	shl.b32 	%r3, %r1, 3;
	mov.u32 	%r2, %tid.x;
	shr.u32 	%r4, %r2, 3;
	or.b32  	%r5, %r3, %r4;
	setp.gt.u32 	%p1, %r5, 8;
	@%p1 bra 	$L__BB1_2;
	cvta.to.global.u64 	%rd3, %rd2;
	cvta.to.global.u64 	%rd4, %rd1;
	shl.b32 	%r6, %r1, 6;
	or.b32  	%r7, %r6, %r2;
	mul.wide.u32 	%rd5, %r7, 4;
	add.s64 	%rd6, %rd3, %rd5;
	ld.global.nc.f32 	%f1, [%rd6];
	abs.f32 	%f2, %f1;
	cvt.rpi.f32.f32 	%f3, %f2;
	add.s64 	%rd7, %rd4, %rd5;
	st.global.f32 	[%rd7], %f3;
$L__BB1_2:
	ret;

}
	// .globl	default_function_kernel_2
.visible .entry default_function_kernel_2(
	.param .u64 .ptr .align 1 default_function_kernel_2_param_0,
	.param .u64 .ptr .align 1 default_function_kernel_2_param_1
)
.maxntid 32
{
	.reg .pred 	%p<8>;
	.reg .b32 	%r<14>;
	.reg .b32 	%f<39>;
	.reg .b64 	%rd<9>;

	ld.param.u64 	%rd1, [default_function_kernel_2_param_0];
	ld.param.u64 	%rd2, [default_function_kernel_2_param_1];
	mov.u32 	%r1, %ctaid.x;
	shl.b32 	%r5, %r1, 2;
	mov.u32 	%r2, %tid.x;
	shr.u32 	%r6, %r2, 3;
	or.b32  	%r7, %r5, %r6;
	setp.gt.u32 	%p1, %r7, 8;
	@%p1 bra 	$L__BB2_4;
	cvta.to.global.u64 	%rd3, %rd2;
	shl.b32 	%r8, %r1, 5;
	or.b32  	%r3, %r8, %r2;
	mul.wide.u32 	%rd4, %r3, 4;
	add.s64 	%rd5, %rd3, %rd4;
	ld.global.nc.f32 	%f7, [%rd5];
	abs.f32 	%f1, %f7;
	abs.f32 	%f2, %f1;
	fma.rn.f32 	%f8, %f1, %f1, 0f3F800000;
	rsqrt.approx.ftz.f32 	%f9, %f8;
	fma.rn.f32 	%f10, %f8, %f9, 0f3F800000;
	rcp.approx.ftz.f32 	%f11, %f10;
	mul.f32 	%f12, %f2, %f11;
	fma.rn.f32 	%f13, %f2, %f12, %f2;
	setp.gt.f32 	%p2, %f2, 0f4B000000;
	selp.f32 	%f3, %f2, %f13, %p2;
	mov.f32 	%f14, 0f3F800000;
	add.rz.f32 	%f15, %f3, %f14;
	mov.b32 	%r9, %f15;
	add.s32 	%r10, %r9, -1061158912;
	and.b32  	%r11, %r10, -8388608;
	mov.b32 	%r4, %f3;
	sub.s32 	%r12, %r4, %r11;
	mov.b32 	%f16, %r12;
	sub.s32 	%r13, 1082130432, %r11;
	mov.b32 	%f17, %r13;
	fma.rn.f32 	%f18, %f17, 0f3E800000, 0fBF800000;
	add.f32 	%f19, %f18, %f16;
	cvt.rn.f32.s32 	%f20, %r11;
	mul.f32 	%f21, %f20, 0f34000000;
	fma.rn.f32 	%f22, %f19, 0fBD39BF78, 0f3DD80012;
	fma.rn.f32 	%f23, %f22, %f19, 0fBE0778E0;
	fma.rn.f32 	%f24, %f23, %f19, 0f3E146475;
	fma.rn.f32 	%f25, %f24, %f19, 0fBE2A68DD;
	fma.rn.f32 	%f26, %f25, %f19, 0f3E4CAF9E;
	fma.rn.f32 	%f27, %f26, %f19, 0fBE800042;
	fma.rn.f32 	%f28, %f27, %f19, 0f3EAAAAE6;
	fma.rn.f32 	%f29, %f28, %f19, 0fBF000000;
	mul.f32 	%f30, %f19, %f29;
	fma.rn.f32 	%f31, %f30, %f19, %f19;
	fma.rn.f32 	%f38, %f21, 0f3F317218, %f31;
	setp.lt.u32 	%p3, %r4, 2139095040;
	@%p3 bra 	$L__BB2_3;
	setp.gt.s32 	%p4, %r4, -1082130432;
	fma.rn.f32 	%f32, %f3, 0f7F800000, 0f7F800000;
	selp.f32 	%f33, %f32, %f38, %p4;
	setp.eq.f32 	%p5, %f3, 0f00000000;
	selp.f32 	%f38, 0f80000000, %f33, %p5;
$L__BB2_3:
	setp.gt.f32 	%p6, %f2, 0f4B000000;
	add.f32 	%f34, %f38, 0f3F317218;
	selp.f32 	%f35, %f34, %f38, %p6;
	setp.num.f32 	%p7, %f2, %f2;
	copysign.f32 	%f36, %f1, %f35;
	selp.f32 	%f37, %f36, %f35, %p7;
	cvta.to.global.u64 	%rd6, %rd1;
	add.s64 	%rd8, %rd6, %rd4;
	st.global.f32 	[%rd8], %f37;
$L__BB2_4:
	ret;

}
	// .globl	default_function_kernel
.visible .entry default_function_kernel(
	.param .u64 .ptr .align 1 default_function_kernel_param_0,
	.param .u64 .ptr .align 1 default_function_kernel_param_1
)
.maxntid 32
{
	.reg .pred 	%p<5>;
	.reg .b32 	%r<8>;
	.reg .b32 	%f<23>;
	.reg .b64 	%rd<8>;

	ld.param.u64 	%rd1, [default_function_kernel_param_0];
	ld.param.u64 	%rd2, [default_function_kernel_param_1];
	mov.u32 	%r1, %ctaid.x;
	shl.b32 	%r3, %r1, 2;
	mov.u32 	%r2, %tid.x;
	shr.u32 	%r4, %r2, 3;
	or.b32  	%r5, %r3, %r4;
	setp.gt.u32 	%p1, %r5, 8;
	@%p1 bra 	$L__BB3_2;
	cvta.to.global.u64 	%rd3, %rd2;
	cvta.to.global.u64 	%rd4, %rd1;
	shl.b32 	%r6, %r1, 5;
	or.b32  	%r7, %r6, %r2;
	mul.wide.u32 	%rd5, %r7, 4;
	add.s64 	%rd6, %rd3, %rd5;
	ld.global.nc.f32 	%f1, [%rd6];
	abs.f32 	%f2, %f1;
	fma.rn.f32 	%f3, %f2, 0fBF000000, 0f3F000000;
	rsqrt.approx.ftz.f32 	%f4, %f3;
	mul.f32 	%f5, %f4, %f3;
	mul.f32 	%f6, %f4, 0fBF000000;
	fma.rn.f32 	%f7, %f5, %f6, 0f3F000000;
	fma.rn.f32 	%f8, %f5, %f7, %f5;
	setp.eq.f32 	%p2, %f2, 0f3F800000;
	selp.f32 	%f9, 0f00000000, %f8, %p2;
	setp.gt.f32 	%p3, %f2, 0f3F0F5C29;
	selp.f32 	%f10, %f9, %f2, %p3;
	mul.f32 	%f11, %f10, %f10;
	fma.rn.f32 	%f12, %f11, 0f3D4DD2F7, 0f3C99CA97;
	fma.rn.f32 	%f13, %f12, %f11, 0f3D3F90E8;
	fma.rn.f32 	%f14, %f13, %f11, 0f3D993CCF;
	fma.rn.f32 	%f15, %f14, %f11, 0f3E2AAC04;
	mul.f32 	%f16, %f11, %f15;
	fma.rn.f32 	%f17, %f16, %f10, %f10;
	mul.f32 	%f18, %f17, 0fC0000000;
	fma.rn.f32 	%f19, 0f3F6EE581, 0f3FD774EB, %f18;
	selp.f32 	%f20, %f19, %f17, %p3;
	setp.num.f32 	%p4, %f20, %f20;
	copysign.f32 	%f21, %f1, %f20;
	selp.f32 	%f22, %f21, %f20, %p4;
	add.s64 	%rd7, %rd4, %rd5;
	st.global.f32 	[%rd7], %f22;
$L__BB3_2:
	ret;

}


// ===== COMPILED SASS (sm_100) =====

	.target	sm_100

	.elftype	@"ET_EXEC"


//--------------------- .note.nv.tkinfo           --------------------------
	.section	.note.nv.tkinfo,"",@"SHT_NOTE"
	.sectionflags	@"SHF_NOTE_NV_TKINFO"
	.tkinfo
        /*0018*/ 	.word	0x00000002
        /*0030*/ 	.string	""
        /*0030*/ 	.string	"ptxas"
        /*0030*/ 	.string	"Cuda compilation tools, release 13.0, V13.0.88"
        /*0030*/ 	.string	"Build cuda_13.0.r13.0/compiler.36424714_0"
        /*0030*/ 	.string	"-arch sm_100 -m 64 "



//--------------------- .note.nv.cuinfo           --------------------------
	.section	.note.nv.cuinfo,"",@"SHT_NOTE"
	.sectionflags	@"SHF_NOTE_NV_CUINFO"
        /*0018*/ 	.short	0x0002
        /*001a*/ 	.short	0x0064
        /*001c*/ 	.short	0x0082
	.zero		2


//--------------------- .nv.info                  --------------------------
	.section	.nv.info,"",@"SHT_CUDA_INFO"
	.align	4


	//----- nvinfo : EIATTR_REGCOUNT
	.align		4
        /*0000*/ 	.byte	0x04, 0x2f
        /*0002*/ 	.short	(.L_1 - .L_0)
	.align		4
.L_0:
        /*0004*/ 	.word	index@(default_function_kernel_1)
        /*0008*/ 	.word	0x00000034


	//----- nvinfo : EIATTR_FRAME_SIZE
	.align		4
.L_1:
        /*000c*/ 	.byte	0x04, 0x11
        /*000e*/ 	.short	(.L_3 - .L_2)
	.align		4
.L_2:
        /*0010*/ 	.word	index@(default_function_kernel_1)
        /*0014*/ 	.word	0x00000000


	//----- nvinfo : EIATTR_REGCOUNT
	.align		4
.L_3:
        /*0018*/ 	.byte	0x04, 0x2f
        /*001a*/ 	.short	(.L_5 - .L_4)
	.align		4
.L_4:
        /*001c*/ 	.word	index@(default_function_kernel_3)
        /*0020*/ 	.word	0x0000000c


	//----- nvinfo : EIATTR_FRAME_SIZE
	.align		4
.L_5:
        /*0024*/ 	.byte	0x04, 0x11
        /*0026*/ 	.short	(.L_7 - .L_6)
	.align		4
.L_6:
        /*0028*/ 	.word	index@(default_function_kernel_3)
        /*002c*/ 	.word	0x00000000


	//----- nvinfo : EIATTR_REGCOUNT
	.align		4
.L_7:
        /*0030*/ 	.byte	0x04, 0x2f
        /*0032*/ 	.short	(.L_9 - .L_8)
	.align		4
.L_8:
        /*0034*/ 	.word	index@(default_function_kernel_2)
        /*0038*/ 	.word	0x0000000c


	//----- nvinfo : EIATTR_FRAME_SIZE
	.align		4
.L_9:
        /*003c*/ 	.byte	0x04, 0x11
        /*003e*/ 	.short	(.L_11 - .L_10)
	.align		4
.L_10:
        /*0040*/ 	.word	index@(default_function_kernel_2)
        /*0044*/ 	.word	0x00000000


	//----- nvinfo : EIATTR_REGCOUNT
	.align		4
.L_11:
        /*0048*/ 	.byte	0x04, 0x2f
        /*004a*/ 	.short	(.L_13 - .L_12)
	.align		4
.L_12:
        /*004c*/ 	.word	index@(default_function_kernel)
        /*0050*/ 	.word	0x0000000c


	//----- nvinfo : EIATTR_FRAME_SIZE
	.align		4
.L_13:
        /*0054*/ 	.byte	0x04, 0x11
        /*0056*/ 	.short	(.L_15 - .L_14)
	.align		4
.L_14:
        /*0058*/ 	.word	index@(default_function_kernel)
        /*005c*/ 	.word	0x00000000


	//----- nvinfo : EIATTR_MIN_STACK_SIZE
	.align		4
.L_15:
        /*0060*/ 	.byte	0x04, 0x12
        /*0062*/ 	.short	(.L_17 - .L_16)
	.align		4
.L_16:
        /*0064*/ 	.word	index@(default_function_kernel)
        /*0068*/ 	.word	0x00000000


	//----- nvinfo : EIATTR_MIN_STACK_SIZE
	.align		4
.L_17:
        /*006c*/ 	.byte	0x04, 0x12
        /*006e*/ 	.short	(.L_19 - .L_18)
	.align		4
.L_18:
        /*0070*/ 	.word	index@(default_function_kernel_2)
        /*0074*/ 	.word	0x00000000


	//----- nvinfo : EIATTR_MIN_STACK_SIZE
	.align		4
.L_19:
        /*0078*/ 	.byte	0x04, 0x12
        /*007a*/ 	.short	(.L_21 - .L_20)
	.align		4
.L_20:
        /*007c*/ 	.word	index@(default_function_kernel_3)
        /*0080*/ 	.word	0x00000000


	//----- nvinfo : EIATTR_MIN_STACK_SIZE
	.align		4
.L_21:
        /*0084*/ 	.byte	0x04, 0x12
        /*0086*/ 	.short	(.L_23 - .L_22)
	.align		4
.L_22:
        /*0088*/ 	.word	index@(default_function_kernel_1)
        /*008c*/ 	.word	0x00000000
.L_23:


//--------------------- .nv.compat                --------------------------
	.section	.nv.compat,"",@"SHT_CUDA_COMPAT_INFO"
	.align	4
        /*0000*/ 	.byte	0x02, 0x09, 0x00, 0x00, 0x02, 0x02, 0x01, 0x00, 0x02, 0x05, 0x05, 0x00, 0x03, 0x07, 0x01, 0x01
        /*0010*/ 	.byte	0x02, 0x03, 0x00, 0x00, 0x02, 0x06, 0x01, 0x00, 0x04, 0x0b, 0x08, 0x00, 0x01, 0x00, 0x00, 0x00
        /*0020*/ 	.byte	0x00, 0x00, 0x00, 0x00


//--------------------- .nv.info.default_function_kernel --------------------------
	.section	.nv.info.default_function_kernel,"",@"SHT_CUDA_INFO"
	.sectionflags	@""
	.align	4


	//----- nvinfo : EIATTR_CUDA_API_VERSION
	.align		4
        /*0000*/ 	.byte	0x04, 0x37
        /*0002*/ 	.short	(.L_25 - .L_24)
.L_24:
        /*0004*/ 	.word	0x00000082


	//----- nvinfo : EIATTR_KPARAM_INFO
	.align		4
.L_25:
        /*0008*/ 	.byte	0x04, 0x17
        /*000a*/ 	.short	(.L_27 - .L_26)
.L_26:
        /*000c*/ 	.word	0x00000000
        /*0010*/ 	.short	0x0001
        /*0012*/ 	.short	0x0008
        /*0014*/ 	.byte	0x00, 0xf5, 0x21, 0x00


	//----- nvinfo : EIATTR_KPARAM_INFO
	.align		4
.L_27:
        /*0018*/ 	.byte	0x04, 0x17
        /*001a*/ 	.short	(.L_29 - .L_28)
.L_28:
        /*001c*/ 	.word	0x00000000
        /*0020*/ 	.short	0x0000
        /*0022*/ 	.short	0x0000
        /*0024*/ 	.byte	0x00, 0xf5, 0x21, 0x00


	//----- nvinfo : EIATTR_SPARSE_MMA_MASK
	.align		4
.L_29:
        /*0028*/ 	.byte	0x03, 0x50
        /*002a*/ 	.short	0x0000


	//----- nvinfo : EIATTR_MAXREG_COUNT
	.align		4
        /*002c*/ 	.byte	0x03, 0x1b
        /*002e*/ 	.short	0x00ff


	//----- nvinfo : EIATTR_MERCURY_ISA_VERSION
	.align		4
        /*0030*/ 	.byte	0x03, 0x5f
        /*0032*/ 	.short	0x0101


	//----- nvinfo : EIATTR_VRC_CTA_INIT_COUNT
	.align		4
        /*0034*/ 	.byte	0x02, 0x4a
	.zero		1
	.zero		1


	//----- nvinfo : EIATTR_EXIT_INSTR_OFFSETS
	.align		4
        /*0038*/ 	.byte	0x04, 0x1c
        /*003a*/ 	.short	(.L_31 - .L_30)


	//   ....[0]....
.L_30:
        /*003c*/ 	.word	0x00000070


	//   ....[1]....
        /*0040*/ 	.word	0x000002a0


	//----- nvinfo : EIATTR_MAX_THREADS
	.align		4
.L_31:
        /*0044*/ 	.byte	0x04, 0x05
        /*0046*/ 	.short	(.L_33 - .L_32)
.L_32:
        /*0048*/ 	.word	0x00000020
        /*004c*/ 	.word	0x00000001
        /*0050*/ 	.word	0x00000001


	//----- nvinfo : EIATTR_CBANK_PARAM_SIZE
	.align		4
.L_33:
        /*0054*/ 	.byte	0x03, 0x19
        /*0056*/ 	.short	0x0010


	//----- nvinfo : EIATTR_PARAM_CBANK
	.align		4
        /*0058*/ 	.byte	0x04, 0x0a
        /*005a*/ 	.short	(.L_35 - .L_34)
	.align		4
.L_34:
        /*005c*/ 	.word	index@(.nv.constant0.default_function_kernel)
        /*0060*/ 	.short	0x0380
        /*0062*/ 	.short	0x0010


	//----- nvinfo : EIATTR_SW_WAR
	.align		4
.L_35:
        /*0064*/ 	.byte	0x04, 0x36
        /*0066*/ 	.short	(.L_37 - .L_36)
.L_36:
        /*0068*/ 	.word	0x00000008
.L_37:


//--------------------- .nv.info.default_function_kernel_2 --------------------------
	.section	.nv.info.default_function_kernel_2,"",@"SHT_CUDA_INFO"
	.sectionflags	@""
	.align	4


	//----- nvinfo : EIATTR_CUDA_API_VERSION
	.align		4
        /*0000*/ 	.byte	0x04, 0x37
        /*0002*/ 	.short	(.L_39 - .L_38)
.L_38:
        /*0004*/ 	.word	0x00000082


	//----- nvinfo : EIATTR_KPARAM_INFO
	.align		4
.L_39:
        /*0008*/ 	.byte	0x04, 0x17
        /*000a*/ 	.short	(.L_41 - .L_40)
.L_40:
        /*000c*/ 	.word	0x00000000
        /*0010*/ 	.short	0x0001
        /*0012*/ 	.short	0x0008
        /*0014*/ 	.byte	0x00, 0xf5, 0x21, 0x00


	//----- nvinfo : EIATTR_KPARAM_INFO
	.align		4
.L_41:
        /*0018*/ 	.byte	0x04, 0x17
        /*001a*/ 	.short	(.L_43 - .L_42)
.L_42:
        /*001c*/ 	.word	0x00000000
        /*0020*/ 	.short	0x0000
        /*0022*/ 	.short	0x0000
        /*0024*/ 	.byte	0x00, 0xf5, 0x21, 0x00


	//----- nvinfo : EIATTR_SPARSE_MMA_MASK
	.align		4
.L_43:
        /*0028*/ 	.byte	0x03, 0x50
        /*002a*/ 	.short	0x0000


	//----- nvinfo : EIATTR_MAXREG_COUNT
	.align		4
        /*002c*/ 	.byte	0x03, 0x1b
        /*002e*/ 	.short	0x00ff


	//----- nvinfo : EIATTR_MERCURY_ISA_VERSION
	.align		4
        /*0030*/ 	.byte	0x03, 0x5f
        /*0032*/ 	.short	0x0101


	//----- nvinfo : EIATTR_VRC_CTA_INIT_COUNT
	.align		4
        /*0034*/ 	.byte	0x02, 0x4a
	.zero		1
	.zero		1


	//----- nvinfo : EIATTR_EXIT_INSTR_OFFSETS
	.align		4
        /*0038*/ 	.byte	0x04, 0x1c
        /*003a*/ 	.short	(.L_45 - .L_44)


	//   ....[0]....
.L_44:
        /*003c*/ 	.word	0x00000070


	//   ....[1]....
        /*0040*/ 	.word	0x000003a0


	//----- nvinfo : EIATTR_MAX_THREADS
	.align		4
.L_45:
        /*0044*/ 	.byte	0x04, 0x05
        /*0046*/ 	.short	(.L_47 - .L_46)
.L_46:
        /*0048*/ 	.word	0x00000020
        /*004c*/ 	.word	0x00000001
        /*0050*/ 	.word	0x00000001


	//----- nvinfo : EIATTR_CBANK_PARAM_SIZE
	.align		4
.L_47:
        /*0054*/ 	.byte	0x03, 0x19
        /*0056*/ 	.short	0x0010


	//----- nvinfo : EIATTR_PARAM_CBANK
	.align		4
        /*0058*/ 	.byte	0x04, 0x0a
        /*005a*/ 	.short	(.L_49 - .L_48)
	.align		4
.L_48:
        /*005c*/ 	.word	index@(.nv.constant0.default_function_kernel_2)
        /*0060*/ 	.short	0x0380
        /*0062*/ 	.short	0x0010


	//----- nvinfo : EIATTR_SW_WAR
	.align		4
.L_49:
        /*0064*/ 	.byte	0x04, 0x36
        /*0066*/ 	.short	(.L_51 - .L_50)
.L_50:
        /*0068*/ 	.word	0x00000008
.L_51:


//--------------------- .nv.info.default_function_kernel_3 --------------------------
	.section	.nv.info.default_function_kernel_3,"",@"SHT_CUDA_INFO"
	.sectionflags	@""
	.align	4


	//----- nvinfo : EIATTR_CUDA_API_VERSION
	.align		4
        /*0000*/ 	.byte	0x04, 0x37
        /*0002*/ 	.short	(.L_53 - .L_52)
.L_52:
        /*0004*/ 	.word	0x00000082


	//----- nvinfo : EIATTR_KPARAM_INFO
	.align		4
.L_53:
        /*0008*/ 	.byte	0x04, 0x17
        /*000a*/ 	.short	(.L_55 - .L_54)
.L_54:
        /*000c*/ 	.word	0x00000000
        /*0010*/ 	.short	0x0001
        /*0012*/ 	.short	0x0008
        /*0014*/ 	.byte	0x00, 0xf5, 0x21, 0x00


	//----- nvinfo : EIATTR_KPARAM_INFO
	.align		4
.L_55:
        /*0018*/ 	.byte	0x04, 0x17
        /*001a*/ 	.short	(.L_57 - .L_56)
.L_56:
        /*001c*/ 	.word	0x00000000
        /*0020*/ 	.short	0x0000
        /*0022*/ 	.short	0x0000
        /*0024*/ 	.byte	0x00, 0xf5, 0x21, 0x00


	//----- nvinfo : EIATTR_SPARSE_MMA_MASK
	.align		4
.L_57:
        /*0028*/ 	.byte	0x03, 0x50
        /*002a*/ 	.short	0x0000


	//----- nvinfo : EIATTR_MAXREG_COUNT
	.align		4
        /*002c*/ 	.byte	0x03, 0x1b
        /*002e*/ 	.short	0x00ff


	//----- nvinfo : EIATTR_MERCURY_ISA_VERSION
	.align		4
        /*0030*/ 	.byte	0x03, 0x5f
        /*0032*/ 	.short	0x0101


	//----- nvinfo : EIATTR_VRC_CTA_INIT_COUNT
	.align		4
        /*0034*/ 	.byte	0x02, 0x4a
	.zero		1
	.zero		1


	//----- nvinfo : EIATTR_EXIT_INSTR_OFFSETS
	.align		4
        /*0038*/ 	.byte	0x04, 0x1c
        /*003a*/ 	.short	(.L_59 - .L_58)


	//   ....[0]....
.L_58:
        /*003c*/ 	.word	0x00000070


	//   ....[1]....
        /*0040*/ 	.word	0x00000120


	//----- nvinfo : EIATTR_MAX_THREADS
	.align		4
.L_59:
        /*0044*/ 	.byte	0x04, 0x05
        /*0046*/ 	.short	(.L_61 - .L_60)
.L_60:
        /*0048*/ 	.word	0x00000040
        /*004c*/ 	.word	0x00000001
        /*0050*/ 	.word	0x00000001


	//----- nvinfo : EIATTR_CBANK_PARAM_SIZE
	.align		4
.L_61:
        /*0054*/ 	.byte	0x03, 0x19
        /*0056*/ 	.short	0x0010


	//----- nvinfo : EIATTR_PARAM_CBANK
	.align		4
        /*0058*/ 	.byte	0x04, 0x0a
        /*005a*/ 	.short	(.L_63 - .L_62)
	.align		4
.L_62:
        /*005c*/ 	.word	index@(.nv.constant0.default_function_kernel_3)
        /*0060*/ 	.short	0x0380
        /*0062*/ 	.short	0x0010


	//----- nvinfo : EIATTR_SW_WAR
	.align		4
.L_63:
        /*0064*/ 	.byte	0x04, 0x36
        /*0066*/ 	.short	(.L_65 - .L_64)
.L_64:
        /*0068*/ 	.word	0x00000008
.L_65:


//--------------------- .nv.info.default_function_kernel_1 --------------------------
	.section	.nv.info.default_function_kernel_1,"",@"SHT_CUDA_INFO"
	.sectionflags	@""
	.align	4


	//----- nvinfo : EIATTR_CUDA_API_VERSION
	.align		4
        /*0000*/ 	.byte	0x04, 0x37
        /*0002*/ 	.short	(.L_67 - .L_66)
.L_66:
        /*0004*/ 	.word	0x00000082


	//----- nvinfo : EIATTR_KPARAM_INFO
	.align		4
.L_67:
        /*0008*/ 	.byte	0x04, 0x17
        /*000a*/ 	.short	(.L_69 - .L_68)
.L_68:
        /*000c*/ 	.word	0x00000000
        /*0010*/ 	.short	0x0002
        /*0012*/ 	.short	0x0010
        /*0014*/ 	.byte	0x00, 0xf5, 0x21, 0x00


	//----- nvinfo : EIATTR_KPARAM_INFO
	.align		4
.L_69:
        /*0018*/ 	.byte	0x04, 0x17
        /*001a*/ 	.short	(.L_71 - .L_70)
.L_70:
        /*001c*/ 	.word	0x00000000
        /*0020*/ 	.short	0x0001
        /*0022*/ 	.short	0x0008
        /*0024*/ 	.byte	0x00, 0xf5, 0x21, 0x00


	//----- nvinfo : EIATTR_KPARAM_INFO
	.align		4
.L_71:
        /*0028*/ 	.byte	0x04, 0x17
        /*002a*/ 	.short	(.L_73 - .L_72)
.L_72:
        /*002c*/ 	.word	0x00000000
        /*0030*/ 	.short	0x0000
        /*0032*/ 	.short	0x0000
        /*0034*/ 	.byte	0x00, 0xf5, 0x21, 0x00


	//----- nvinfo : EIATTR_SPARSE_MMA_MASK
	.align		4
.L_73:
        /*0038*/ 	.byte	0x03, 0x50
        /*003a*/ 	.short	0x0000


	//----- nvinfo : EIATTR_MAXREG_COUNT
	.align		4
        /*003c*/ 	.byte	0x03, 0x1b
        /*003e*/ 	.short	0x00ff


	//----- nvinfo : EIATTR_NUM_BARRIERS
	.align		4
        /*0040*/ 	.byte	0x02, 0x4c
        /*0042*/ 	.byte	0x01
	.zero		1


	//----- nvinfo : EIATTR_MERCURY_ISA_VERSION
	.align		4
        /*0044*/ 	.byte	0x03, 0x5f
        /*0046*/ 	.short	0x0101


	//----- nvinfo : EIATTR_VRC_CTA_INIT_COUNT
	.align		4
        /*0048*/ 	.byte	0x02, 0x4a
	.zero		1
	.zero		1


	//----- nvinfo : EIATTR_EXIT_INSTR_OFFSETS
	.align		4
        /*004c*/ 	.byte	0x04, 0x1c
        /*004e*/ 	.short	(.L_75 - .L_74)


	//   ....[0]....
.L_74:
        /*0050*/ 	.word	0x00004950


	//----- nvinfo : EIATTR_CBANK_PARAM_SIZE
	.align		4
.L_75:
        /*0054*/ 	.byte	0x03, 0x19
        /*0056*/ 	.short	0x0018


	//----- nvinfo : EIATTR_PARAM_CBANK
	.align		4
        /*0058*/ 	.byte	0x04, 0x0a
        /*005a*/ 	.short	(.L_77 - .L_76)
	.align		4
.L_76:
        /*005c*/ 	.word	index@(.nv.constant0.default_function_kernel_1)
        /*0060*/ 	.short	0x0380
        /*0062*/ 	.short	0x0018


	//----- nvinfo : EIATTR_SW_WAR
	.align		4
.L_77:
        /*0064*/ 	.byte	0x04, 0x36
        /*0066*/ 	.short	(.L_79 - .L_78)
.L_78:
        /*0068*/ 	.word	0x00000008
.L_79:


//--------------------- .nv.callgraph             --------------------------
	.section	.nv.callgraph,"",@"SHT_CUDA_CALLGRAPH"
	.align	4
	.sectionentsize	8
	.align		4
        /*0000*/ 	.word	0x00000000
	.align		4
        /*0004*/ 	.word	0xffffffff
	.align		4
        /*0008*/ 	.word	0x00000000
	.align		4
        /*000c*/ 	.word	0xfffffffe
	.align		4
        /*0010*/ 	.word	0x00000000
	.align		4
        /*0014*/ 	.word	0xfffffffd
	.align		4
        /*0018*/ 	.word	0x00000000
	.align		4
        /*001c*/ 	.word	0xfffffffc


//--------------------- .text.default_function_kernel --------------------------
	.section	.text.default_function_kernel,"ax",@progbits
	.align	128
        .global         default_function_kernel
        .type           default_function_kernel,@function
        .size           default_function_kernel,(.L_x_4 - default_function_kernel)
        .other          default_function_kernel,@"STO_CUDA_ENTRY STV_DEFAULT"
default_function_kernel:
.text.default_function_kernel:
[----:B------:R-:W-:Y:S01]  /*0000*/  LDC R1, c[0x0][0x37c] ;  /* 0x0000df00ff017b82 */ /* 0x000fe20000000800 */
[----:B------:R-:W0:Y:S07]  /*0010*/  S2R R5, SR_TID.X ;  /* 0x0000000000057919 */ /* 0x000e2e0000002100 */
[----:B------:R-:W1:Y:S02]  /*0020*/  S2UR UR5, SR_CTAID.X ;  /* 0x00000000000579c3 */ /* 0x000e640000002500 */
[----:B-1----:R-:W-:Y:S01]  /*0030*/  USHF.L.U32 UR4, UR5, 0x2, URZ ;  /* 0x0000000205047899 */ /* 0x002fe200080006ff */
[----:B0-----:R-:W-:-:S05]  /*0040*/  SHF.R.U32.HI R0, RZ, 0x3, R5 ;  /* 0x00000003ff007819 */ /* 0x001fca0000011605 */
[----:B------:R-:W-:-:S04]  /*0050*/  LOP3.LUT R0, R0, UR4, RZ, 0xfc, !PT ;  /* 0x0000000400007c12 */ /* 0x000fc8000f8efcff */
[----:B------:R-:W-:-:S13]  /*0060*/  ISETP.GT.U32.AND P0, PT, R0, 0x8, PT ;  /* 0x000000080000780c */ /* 0x000fda0003f04070 */
[----:B------:R-:W-:Y:S05]  /*0070*/  @P0 EXIT ;  /* 0x000000000000094d */ /* 0x000fea0003800000 */
[----:B------:R-:W0:Y:S01]  /*0080*/  LDC.64 R2, c[0x0][0x388] ;  /* 0x0000e200ff027b82 */ /* 0x000e220000000a00 */
[----:B------:R-:W1:Y:S01]  /*0090*/  LDCU.64 UR6, c[0x0][0x358] ;  /* 0x00006b00ff0677ac */ /* 0x000e620008000a00 */
[----:B------:R-:W-:-:S06]  /*00a0*/  USHF.L.U32 UR4, UR5, 0x5, URZ ;  /* 0x0000000505047899 */ /* 0x000fcc00080006ff */
[----:B------:R-:W-:-:S05]  /*00b0*/  LOP3.LUT R5, R5, UR4, RZ, 0xfc, !PT ;  /* 0x0000000405057c12 */ /* 0x000fca000f8efcff */
[----:B0-----:R-:W-:-:S05]  /*00c0*/  IMAD.WIDE.U32 R2, R5, 0x4, R2 ;  /* 0x0000000405027825 */ /* 0x001fca00078e0002 */
[----:B-1----:R0:W2:Y:S01]  /*00d0*/  LDG.E.CONSTANT R0, desc[UR6][R2.64] ;  /* 0x0000000602007981 */ /* 0x0020a2000c1e9900 */
[----:B------:R-:W-:Y:S01]  /*00e0*/  HFMA2 R7, -RZ, RZ, 1.75, 0 ;  /* 0x3f000000ff077431 */ /* 0x000fe200000001ff */
[----:B0-----:R-:W-:-:S04]  /*00f0*/  MOV R3, 0x3d4dd2f7 ;  /* 0x3d4dd2f700037802 */ /* 0x001fc80000000f00 */
[C---:B--2---:R-:W-:Y:S01]  /*0100*/  FFMA R4, |R0|.reuse, -R7, 0.5 ;  /* 0x3f00000000047423 */ /* 0x044fe20000000a07 */
[C---:B------:R-:W-:Y:S02]  /*0110*/  FSETP.NEU.AND P1, PT, |R0|.reuse, 1, PT ;  /* 0x3f8000000000780b */ /* 0x040fe40003f2d200 */
[----:B------:R-:W-:Y:S01]  /*0120*/  FSETP.GT.AND P0, PT, |R0|, 0.56000000238418579102, PT ;  /* 0x3f0f5c290000780b */ /* 0x000fe20003f04200 */
[----:B------:R-:W0:Y:S02]  /*0130*/  MUFU.RSQ R7, R4 ;  /* 0x0000000400077308 */ /* 0x000e240000001400 */
[----:B0-----:R-:W-:Y:S01]  /*0140*/  FMUL R6, R4, R7 ;  /* 0x0000000704067220 */ /* 0x001fe20000400000 */
[----:B------:R-:W-:-:S04]  /*0150*/  FMUL R7, R7, -0.5 ;  /* 0xbf00000007077820 */ /* 0x000fc80000400000 */
[----:B------:R-:W-:-:S04]  /*0160*/  FFMA R7, R6, R7, 0.5 ;  /* 0x3f00000006077423 */ /* 0x000fc80000000007 */
[----:B------:R-:W-:-:S05]  /*0170*/  FFMA R7, R6, R7, R6 ;  /* 0x0000000706077223 */ /* 0x000fca0000000006 */
[----:B------:R-:W-:-:S04]  /*0180*/  FSEL R7, R7, RZ, P1 ;  /* 0x000000ff07077208 */ /* 0x000fc80000800000 */
[----:B------:R-:W-:-:S05]  /*0190*/  FSEL R7, R7, |R0|, P0 ;  /* 0x4000000007077208 */ /* 0x000fca0000000000 */
[----:B------:R-:W-:-:S04]  /*01a0*/  FMUL R6, R7, R7 ;  /* 0x0000000707067220 */ /* 0x000fc80000400000 */
[----:B------:R-:W-:-:S04]  /*01b0*/  FFMA R3, R6, R3, 0.018773360177874565125 ;  /* 0x3c99ca9706037423 */ /* 0x000fc80000000003 */
[----:B------:R-:W-:-:S04]  /*01c0*/  FFMA R3, R6, R3, 0.046769052743911743164 ;  /* 0x3d3f90e806037423 */ /* 0x000fc80000000003 */
[----:B------:R-:W-:-:S04]  /*01d0*/  FFMA R3, R6, R3, 0.074823014438152313232 ;  /* 0x3d993ccf06037423 */ /* 0x000fc80000000003 */
[C---:B------:R-:W-:Y:S02]  /*01e0*/  FFMA R9, R6.reuse, R3, 0.16667181253433227539 ;  /* 0x3e2aac0406097423 */ /* 0x040fe40000000003 */
[----:B------:R-:W0:Y:S02]  /*01f0*/  LDC.64 R2, c[0x0][0x380] ;  /* 0x0000e000ff027b82 */ /* 0x000e240000000a00 */
[----:B------:R-:W-:Y:S01]  /*0200*/  FMUL R6, R6, R9 ;  /* 0x0000000906067220 */ /* 0x000fe20000400000 */
[----:B------:R-:W-:-:S03]  /*0210*/  HFMA2 R9, -RZ, RZ, 1.9599609375, 20144 ;  /* 0x3fd774ebff097431 */ /* 0x000fc600000001ff */
[----:B------:R-:W-:-:S04]  /*0220*/  FFMA R7, R7, R6, R7 ;  /* 0x0000000607077223 */ /* 0x000fc80000000007 */
[----:B------:R-:W-:-:S04]  /*0230*/  FMUL R4, R7, -2 ;  /* 0xc000000007047820 */ /* 0x000fc80000400000 */
[----:B------:R-:W-:-:S05]  /*0240*/  @P0 FFMA R7, R9, 0.93318945169448852539, R4 ;  /* 0x3f6ee58109070823 */ /* 0x000fca0000000004 */
[C---:B------:R-:W-:Y:S02]  /*0250*/  FSETP.NAN.AND P0, PT, R7.reuse, R7, PT ;  /* 0x000000070700720b */ /* 0x040fe40003f08000 */
[----:B------:R-:W-:Y:S01]  /*0260*/  LOP3.LUT R0, R7, 0x80000000, R0, 0xb8, !PT ;  /* 0x8000000007007812 */ /* 0x000fe200078eb800 */
[----:B0-----:R-:W-:-:S03]  /*0270*/  IMAD.WIDE.U32 R2, R5, 0x4, R2 ;  /* 0x0000000405027825 */ /* 0x001fc600078e0002 */
[----:B------:R-:W-:-:S05]  /*0280*/  FSEL R7, R0, R7, !P0 ;  /* 0x0000000700077208 */ /* 0x000fca0004000000 */
[----:B------:R-:W-:Y:S01]  /*0290*/  STG.E desc[UR6][R2.64], R7 ;  /* 0x0000000702007986 */ /* 0x000fe2000c101906 */
[----:B------:R-:W-:Y:S05]  /*02a0*/  EXIT ;  /* 0x000000000000794d */ /* 0x000fea0003800000 */
.L_x_0:
[----:B------:R-:W-:-:S00]  /*02b0*/  BRA `(.L_x_0) ;  /* 0xfffffffc00fc7947 */ /* 0x000fc0000383ffff */
[----:B------:R-:W-:-:S00]  /*02c0*/  NOP ;  /* 0x0000000000007918 */ /* 0x000fc00000000000 */
        /* <DEDUP_REMOVED lines=11> */
.L_x_4:


//--------------------- .text.default_function_kernel_2 --------------------------
	.section	.text.default_function_kernel_2,"ax",@progbits
	.align	128
        .global         default_function_kernel_2
        .type           default_function_kernel_2,@function
        .size           default_function_kernel_2,(.L_x_5 - default_function_kernel_2)
        .other          default_function_kernel_2,@"STO_CUDA_ENTRY STV_DEFAULT"
default_function_kernel_2:
.text.default_function_kernel_2:
        /* <DEDUP_REMOVED lines=13> */
[----:B-1----:R-:W2:Y:S01]  /*00d0*/  LDG.E.CONSTANT R0, desc[UR6][R2.64] ;  /* 0x0000000602007981 */ /* 0x002ea2000c1e9900 */
[----:B------:R-:W-:Y:S02]  /*00e0*/  HFMA2 R8, -RZ, RZ, 1.625, 0 ;  /* 0x3e800000ff087431 */ /* 0x000fe400000001ff */
[C---:B--2---:R-:W-:Y:S01]  /*00f0*/  FFMA R4, |R0|.reuse, |R0|, 1 ;  /* 0x3f80000000047423 */ /* 0x044fe20000000600 */
[----:B------:R-:W-:-:S03]  /*0100*/  FSETP.GT.AND P0, PT, |R0|, 8388608, PT ;  /* 0x4b0000000000780b */ /* 0x000fc60003f04200 */
[----:B------:R-:W0:Y:S02]  /*0110*/  MUFU.RSQ R7, R4 ;  /* 0x0000000400077308 */ /* 0x000e240000001400 */
[----:B0-----:R-:W-:-:S06]  /*0120*/  FFMA R7, R4, R7, 1 ;  /* 0x3f80000004077423 */ /* 0x001fcc0000000007 */
[----:B------:R-:W0:Y:S02]  /*0130*/  MUFU.RCP R7, R7 ;  /* 0x0000000700077308 */ /* 0x000e240000001000 */
[----:B0-----:R-:W-:Y:S01]  /*0140*/  FMUL R9, |R0|, R7 ;  /* 0x0000000700097220 */ /* 0x001fe20000400200 */
[----:B------:R-:W-:-:S03]  /*0150*/  MOV R7, 0x3d39bf78 ;  /* 0x3d39bf7800077802 */ /* 0x000fc60000000f00 */
[----:B------:R-:W-:-:S05]  /*0160*/  FFMA R9, |R0|, R9, |R0| ;  /* 0x0000000900097223 */ /* 0x000fca0000000600 */
[----:B------:R-:W-:-:S04]  /*0170*/  FSEL R9, |R0|, R9, P0 ;  /* 0x0000000900097208 */ /* 0x000fc80000000200 */
[C---:B------:R-:W-:Y:S01]  /*0180*/  ISETP.GE.U32.AND P1, PT, R9.reuse, 0x7f800000, PT ;  /* 0x7f8000000900780c */ /* 0x040fe20003f26070 */
[----:B------:R-:W-:-:S03]  /*0190*/  FADD.RZ R6, R9, 1 ;  /* 0x3f80000009067421 */ /* 0x000fc6000000c000 */
[----:B------:R-:W-:Y:S02]  /*01a0*/  ISETP.GT.AND P2, PT, R9, -0x40800000, P1 ;  /* 0xbf8000000900780c */ /* 0x000fe40000f44270 */
[----:B------:R-:W-:-:S04]  /*01b0*/  IADD3 R6, PT, PT, R6, -0x3f400000, RZ ;  /* 0xc0c0000006067810 */ /* 0x000fc80007ffe0ff */
[----:B------:R-:W-:-:S03]  /*01c0*/  LOP3.LUT R6, R6, 0xff800000, RZ, 0xc0, !PT ;  /* 0xff80000006067812 */ /* 0x000fc600078ec0ff */
[----:B------:R-:W-:Y:S02]  /*01d0*/  @P1 MOV R4, 0x7f800000 ;  /* 0x7f80000000041802 */ /* 0x000fe40000000f00 */
[----:B------:R-:W-:Y:S02]  /*01e0*/  IADD3 R3, PT, PT, -R6, 0x40800000, RZ ;  /* 0x4080000006037810 */ /* 0x000fe40007ffe1ff */
[-C--:B------:R-:W-:Y:S02]  /*01f0*/  IADD3 R2, PT, PT, R9, -R6.reuse, RZ ;  /* 0x8000000609027210 */ /* 0x080fe40007ffe0ff */
[----:B------:R-:W-:Y:S01]  /*0200*/  I2FP.F32.S32 R6, R6 ;  /* 0x0000000600067245 */ /* 0x000fe20000201400 */
[----:B------:R-:W-:-:S04]  /*0210*/  FFMA R3, R3, R8, -1 ;  /* 0xbf80000003037423 */ /* 0x000fc80000000008 */
[----:B------:R-:W-:Y:S01]  /*0220*/  FADD R2, R2, R3 ;  /* 0x0000000302027221 */ /* 0x000fe20000000000 */
[----:B------:R-:W-:-:S03]  /*0230*/  FMUL R6, R6, 1.1920928955078125e-07 ;  /* 0x3400000006067820 */ /* 0x000fc60000400000 */
[----:B------:R-:W-:Y:S01]  /*0240*/  FFMA R3, R2, -R7, 0.10546888411045074463 ;  /* 0x3dd8001202037423 */ /* 0x000fe20000000807 */
[----:B------:R-:W-:-:S03]  /*0250*/  FADD R7, |R0|, -RZ ;  /* 0x800000ff00077221 */ /* 0x000fc60000000200 */
[----:B------:R-:W-:-:S04]  /*0260*/  FFMA R3, R2, R3, -0.13229703903198242188 ;  /* 0xbe0778e002037423 */ /* 0x000fc80000000003 */
[----:B------:R-:W-:-:S04]  /*0270*/  FFMA R3, R2, R3, 0.14491446316242218018 ;  /* 0x3e14647502037423 */ /* 0x000fc80000000003 */
[----:B------:R-:W-:-:S04]  /*0280*/  FFMA R3, R2, R3, -0.16641564667224884033 ;  /* 0xbe2a68dd02037423 */ /* 0x000fc80000000003 */
[----:B------:R-:W-:-:S04]  /*0290*/  FFMA R3, R2, R3, 0.19988867640495300293 ;  /* 0x3e4caf9e02037423 */ /* 0x000fc80000000003 */
[----:B------:R-:W-:-:S04]  /*02a0*/  FFMA R3, R2, R3, -0.25000196695327758789 ;  /* 0xbe80004202037423 */ /* 0x000fc80000000003 */
[----:B------:R-:W-:-:S04]  /*02b0*/  FFMA R3, R2, R3, 0.33333510160446166992 ;  /* 0x3eaaaae602037423 */ /* 0x000fc80000000003 */
[----:B------:R-:W-:-:S04]  /*02c0*/  FFMA R3, R2, R3, -0.5 ;  /* 0xbf00000002037423 */ /* 0x000fc80000000003 */
[----:B------:R-:W-:-:S04]  /*02d0*/  FMUL R3, R2, R3 ;  /* 0x0000000302037220 */ /* 0x000fc80000400000 */
[----:B------:R-:W-:-:S04]  /*02e0*/  FFMA R3, R2, R3, R2 ;  /* 0x0000000302037223 */ /* 0x000fc80000000002 */
[----:B------:R-:W-:Y:S01]  /*02f0*/  FFMA R6, R6, 0.69314718246459960938, R3 ;  /* 0x3f31721806067823 */ /* 0x000fe20000000003 */
[C---:B------:R-:W-:Y:S01]  /*0300*/  @P2 FFMA R6, R9.reuse, R4, +INF ;  /* 0x7f80000009062423 */ /* 0x040fe20000000004 */
[----:B------:R-:W0:Y:S01]  /*0310*/  LDC.64 R2, c[0x0][0x380] ;  /* 0x0000e000ff027b82 */ /* 0x000e220000000a00 */
[----:B------:R-:W-:-:S04]  /*0320*/  @P1 FSETP.NEU.AND P2, PT, R9, RZ, PT ;  /* 0x000000ff0900120b */ /* 0x000fc80003f4d000 */
[----:B------:R-:W-:-:S05]  /*0330*/  @P1 FSEL R6, R6, -RZ, P2 ;  /* 0x800000ff06061208 */ /* 0x000fca0001000000 */
[----:B------:R-:W-:Y:S01]  /*0340*/  @P0 FADD R6, R6, 0.69314718246459960938 ;  /* 0x3f31721806060421 */ /* 0x000fe20000000000 */
[----:B------:R-:W-:-:S04]  /*0350*/  FSETP.NAN.AND P0, PT, |R0|, |R0|, PT ;  /* 0x400000000000720b */ /* 0x000fc80003f08200 */
[----:B------:R-:W-:Y:S01]  /*0360*/  LOP3.LUT R0, R6, 0x80000000, R7, 0xb8, !PT ;  /* 0x8000000006007812 */ /* 0x000fe200078eb807 */
[----:B0-----:R-:W-:-:S03]  /*0370*/  IMAD.WIDE.U32 R2, R5, 0x4, R2 ;  /* 0x0000000405027825 */ /* 0x001fc600078e0002 */
[----:B------:R-:W-:-:S05]  /*0380*/  FSEL R5, R0, R6, !P0 ;  /* 0x0000000600057208 */ /* 0x000fca0004000000 */
[----:B------:R-:W-:Y:S01]  /*0390*/  STG.E desc[UR6][R2.64], R5 ;  /* 0x0000000502007986 */ /* 0x000fe2000c101906 */
[----:B------:R-:W-:Y:S05]  /*03a0*/  EXIT ;  /* 0x000000000000794d */ /* 0x000fea0003800000 */
.L_x_1:
        /* <DEDUP_REMOVED lines=13> */
.L_x_5:


//--------------------- .text.default_function_kernel_3 --------------------------
	.section	.text.default_function_kernel_3,"ax",@progbits
	.align	128
        .global         default_function_kernel_3
        .type           default_function_kernel_3,@function
        .size           default_function_kernel_3,(.L_x_6 - default_function_kernel_3)
        .other          default_function_kernel_3,@"STO_CUDA_ENTRY STV_DEFAULT"
default_function_kernel_3:
.text.default_function_kernel_3:
        /* <DEDUP_REMOVED lines=11> */
[----:B------:R-:W2:Y:S01]  /*00b0*/  LDC.64 R4, c[0x0][0x380] ;  /* 0x0000e000ff047b82 */ /* 0x000ea20000000a00 */
[----:B------:R-:W-:-:S05]  /*00c0*/  LOP3.LUT R7, R7, UR4, RZ, 0xfc, !PT ;  /* 0x0000000407077c12 */ /* 0x000fca000f8efcff */
[----:B0-----:R-:W-:-:S06]  /*00d0*/  IMAD.WIDE.U32 R2, R7, 0x4, R2 ;  /* 0x0000000407027825 */ /* 0x001fcc00078e0002 */
[----:B-1----:R-:W3:Y:S01]  /*00e0*/  LDG.E.CONSTANT R2, desc[UR6][R2.64] ;  /* 0x0000000602027981 */ /* 0x002ee2000c1e9900 */
[----:B--2---:R-:W-:Y:S01]  /*00f0*/  IMAD.WIDE.U32 R4, R7, 0x4, R4 ;  /* 0x0000000407047825 */ /* 0x004fe200078e0004 */
[----:B---3--:R-:W0:Y:S04]  /*0100*/  FRND.CEIL R9, |R2| ;  /* 0x4000000200097307 */ /* 0x008e280000209000 */
[----:B0-----:R-:W-:Y:S01]  /*0110*/  STG.E desc[UR6][R4.64], R9 ;  /* 0x0000000904007986 */ /* 0x001fe2000c101906 */
[----:B------:R-:W-:Y:S05]  /*0120*/  EXIT ;  /* 0x000000000000794d */ /* 0x000fea0003800000 */
.L_x_2:
        /* <DEDUP_REMOVED lines=13> */
.L_x_6:


//--------------------- .text.default_function_kernel_1 --------------------------
	.section	.text.default_function_kernel_1,"ax",@progbits
	.align	128
        .global         default_function_kernel_1
        .type           default_function_kernel_1,@function
        .size           default_function_kernel_1,(.L_x_7 - default_function_kernel_1)
        .other          default_function_kernel_1,@"STO_CUDA_ENTRY STV_DEFAULT"
default_function_kernel_1:
.text.default_function_kernel_1:
[----:B------:R-:W-:Y:S08]  /*0000*/  LDC R1, c[0x0][0x37c] ;  /* 0x0000df00ff017b82 */ /* 0x000ff00000000800 */
[----:B------:R-:W0:Y:S01]  /*0010*/  S2UR UR27, SR_CTAID.X ;  /* 0x00000000001b79c3 */ /* 0x000e220000002500 */
[----:B------:R-:W1:Y:S01]  /*0020*/  LDCU.64 UR24, c[0x0][0x388] ;  /* 0x00007100ff1877ac */ /* 0x000e620008000a00 */
[----:B------:R-:W2:Y:S01]  /*0030*/  LDCU.64 UR30, c[0x0][0x358] ;  /* 0x00006b00ff1e77ac */ /* 0x000ea20008000a00 */
[----:B0-----:R-:W-:-:S04]  /*0040*/  UIMAD UR26, UR27, 0x18, URZ ;  /* 0x000000181b1a78a4 */ /* 0x001fc8000f8e02ff */
[----:B-1----:R-:W-:-:S06]  /*0050*/  UIMAD.WIDE.U32 UR28, UR26, 0x4, UR24 ;  /* 0x000000041a1c78a5 */ /* 0x002fcc000f8e0018 */
[----:B------:R-:W-:Y:S02]  /*0060*/  MOV R2, UR28 ;  /* 0x0000001c00027c02 */ /* 0x000fe40008000f00 */
[----:B------:R-:W-:-:S05]  /*0070*/  MOV R3, UR29 ;  /* 0x0000001d00037c02 */ /* 0x000fca0008000f00 */
[----:B--2---:R0:W2:Y:S01]  /*0080*/  LDG.E.CONSTANT R21, desc[UR30][R2.64] ;  /* 0x0000001e02157981 */ /* 0x0040a2000c1e9900 */
[----:B------:R-:W-:-:S04]  /*0090*/  UIADD3 UR4, UPT, UPT, UR26, 0x1, URZ ;  /* 0x000000011a047890 */ /* 0x000fc8000fffe0ff */
[----:B------:R-:W-:-:S06]  /*00a0*/  UIMAD.WIDE.U32 UR4, UR4, 0x4, UR24 ;  /* 0x00000004040478a5 */ /* 0x000fcc000f8e0018 */
[----:B------:R-:W-:Y:S02]  /*00b0*/  MOV R4, UR4 ;  /* 0x0000000400047c02 */ /* 0x000fe40008000f00 */
[----:B------:R-:W-:-:S05]  /*00c0*/  MOV R5, UR5 ;  /* 0x0000000500057c02 */ /* 0x000fca0008000f00 */
[----:B------:R-:W3:Y:S01]  /*00d0*/  LDG.E.CONSTANT R22, desc[UR30][R4.64] ;  /* 0x0000001e04167981 */ /* 0x000ee2000c1e9900 */
[----:B------:R-:W-:-:S04]  /*00e0*/  UIADD3 UR6, UPT, UPT, UR26, 0x2, URZ ;  /* 0x000000021a067890 */ /* 0x000fc8000fffe0ff */
[----:B------:R-:W-:-:S06]  /*00f0*/  UIMAD.WIDE.U32 UR6, UR6, 0x4, UR24 ;  /* 0x00000004060678a5 */ /* 0x000fcc000f8e0018 */
[----:B------:R-:W-:Y:S02]  /*0100*/  MOV R16, UR6 ;  /* 0x0000000600107c02 */ /* 0x000fe40008000f00 */
[----:B------:R-:W-:-:S05]  /*0110*/  MOV R17, UR7 ;  /* 0x0000000700117c02 */ /* 0x000fca0008000f00 */
[----:B------:R-:W4:Y:S01]  /*0120*/  LDG.E.CONSTANT R16, desc[UR30][R16.64] ;  /* 0x0000001e10107981 */ /* 0x000f22000c1e9900 */
[----:B------:R-:W-:-:S04]  /*0130*/  UIADD3 UR8, UPT, UPT, UR26, 0x3, URZ ;  /* 0x000000031a087890 */ /* 0x000fc8000fffe0ff */
[----:B------:R-:W-:-:S06]  /*0140*/  UIMAD.WIDE.U32 UR8, UR8, 0x4, UR24 ;  /* 0x00000004080878a5 */ /* 0x000fcc000f8e0018 */
[----:B------:R-:W-:Y:S02]  /*0150*/  MOV R18, UR8 ;  /* 0x0000000800127c02 */ /* 0x000fe40008000f00 */
[----:B------:R-:W-:Y:S01]  /*0160*/  MOV R19, UR9 ;  /* 0x0000000900137c02 */ /* 0x000fe20008000f00 */
[----:B------:R-:W-:-:S04]  /*0170*/  UIADD3 UR10, UPT, UPT, UR26, 0x8, URZ ;  /* 0x000000081a0a7890 */ /* 0x000fc8000fffe0ff */
[----:B------:R-:W5:Y:S01]  /*0180*/  LDG.E.CONSTANT R18, desc[UR30][R18.64] ;  /* 0x0000001e12127981 */ /* 0x000f62000c1e9900 */
[----:B------:R-:W-:-:S06]  /*0190*/  UIMAD.WIDE.U32 UR10, UR10, 0x4, UR24 ;  /* 0x000000040a0a78a5 */ /* 0x000fcc000f8e0018 */
[----:B0-----:R-:W-:Y:S02]  /*01a0*/  MOV R2, UR10 ;  /* 0x0000000a00027c02 */ /* 0x001fe40008000f00 */
[----:B------:R-:W-:-:S05]  /*01b0*/  MOV R3, UR11 ;  /* 0x0000000b00037c02 */ /* 0x000fca0008000f00 */
[----:B------:R0:W4:Y:S01]  /*01c0*/  LDG.E.CONSTANT R5, desc[UR30][R2.64] ;  /* 0x0000001e02057981 */ /* 0x000122000c1e9900 */
[----:B------:R-:W-:-:S04]  /*01d0*/  UIADD3 UR12, UPT, UPT, UR26, 0x9, URZ ;  /* 0x000000091a0c7890 */ /* 0x000fc8000fffe0ff */
[----:B------:R-:W-:-:S06]  /*01e0*/  UIMAD.WIDE.U32 UR12, UR12, 0x4, UR24 ;  /* 0x000000040c0c78a5 */ /* 0x000fcc000f8e0018 */
[----:B------:R-:W-:Y:S02]  /*01f0*/  MOV R6, UR12 ;  /* 0x0000000c00067c02 */ /* 0x000fe40008000f00 */
[----:B------:R-:W-:-:S05]  /*0200*/  MOV R7, UR13 ;  /* 0x0000000d00077c02 */ /* 0x000fca0008000f00 */
[----:B------:R1:W4:Y:S01]  /*0210*/  LDG.E.CONSTANT R17, desc[UR30][R6.64] ;  /* 0x0000001e06117981 */ /* 0x000322000c1e9900 */
[----:B0-----:R-:W-:Y:S01]  /*0220*/  MOV R2, 0x3d39bf78 ;  /* 0x3d39bf7800027802 */ /* 0x001fe20000000f00 */
[----:B------:R-:W-:-:S04]  /*0230*/  UIADD3 UR14, UPT, UPT, UR26, 0xa, URZ ;  /* 0x0000000a1a0e7890 */ /* 0x000fc8000fffe0ff */
[----:B------:R-:W-:Y:S01]  /*0240*/  UIMAD.WIDE.U32 UR14, UR14, 0x4, UR24 ;  /* 0x000000040e0e78a5 */ /* 0x000fe2000f8e0018 */
[----:B------:R-:W-:Y:S01]  /*0250*/  HFMA2 R31, -RZ, RZ, 1.625, 0 ;  /* 0x3e800000ff1f7431 */ /* 0x000fe200000001ff */
[----:B------:R-:W-:Y:S01]  /*0260*/  MOV R36, 0x3d39bf78 ;  /* 0x3d39bf7800247802 */ /* 0x000fe20000000f00 */
[----:B------:R-:W-:Y:S01]  /*0270*/  BAR.SYNC.DEFER_BLOCKING 0x0 ;  /* 0x0000000000007b1d */ /* 0x000fe20000010000 */
[C---:B--2---:R-:W-:Y:S01]  /*0280*/  FFMA R0, R21.reuse, R21, -1 ;  /* 0xbf80000015007423 */ /* 0x044fe20000000015 */
[----:B------:R-:W-:-:S04]  /*0290*/  FADD R21, R21, -1 ;  /* 0xbf80000015157421 */ /* 0x000fc80000000000 */
[----:B------:R-:W0:Y:S01]  /*02a0*/  MUFU.RSQ R9, R0 ;  /* 0x0000000000097308 */ /* 0x000e220000001400 */
[C---:B------:R-:W-:Y:S02]  /*02b0*/  FSETP.NEU.AND P0, PT, R0.reuse, RZ, PT ;  /* 0x000000ff0000720b */ /* 0x040fe40003f0d000 */
[----:B------:R-:W-:Y:S01]  /*02c0*/  ISETP.GT.U32.AND P1, PT, R21, 0x4b000000, PT ;  /* 0x4b0000001500780c */ /* 0x000fe20003f24070 */
[----:B0-----:R-:W-:Y:S01]  /*02d0*/  FMUL R11, R0, R9 ;  /* 0x00000009000b7220 */ /* 0x001fe20000400000 */
[----:B------:R-:W-:-:S03]  /*02e0*/  FMUL R4, R9, 0.5 ;  /* 0x3f00000009047820 */ /* 0x000fc60000400000 */
[----:B------:R-:W-:-:S04]  /*02f0*/  FFMA R8, -R11, R11, R0 ;  /* 0x0000000b0b087223 */ /* 0x000fc80000000100 */
[----:B------:R-:W-:Y:S01]  /*0300*/  FFMA R4, R4, R8, R11 ;  /* 0x0000000804047223 */ /* 0x000fe2000000000b */
[C---:B---3--:R-:W-:Y:S01]  /*0310*/  FFMA R8, R22.reuse, R22, -1 ;  /* 0xbf80000016087423 */ /* 0x048fe20000000016 */
[----:B------:R-:W-:-:S03]  /*0320*/  FADD R22, R22, -1 ;  /* 0xbf80000016167421 */ /* 0x000fc60000000000 */
[----:B------:R-:W-:Y:S01]  /*0330*/  FSEL R4, R4, RZ, P0 ;  /* 0x000000ff04047208 */ /* 0x000fe20000000000 */
[----:B------:R-:W0:Y:S01]  /*0340*/  MUFU.RSQ R9, R8 ;  /* 0x0000000800097308 */ /* 0x000e220000001400 */
[----:B------:R-:W-:Y:S02]  /*0350*/  FSETP.NEU.AND P0, PT, R8, RZ, PT ;  /* 0x000000ff0800720b */ /* 0x000fe40003f0d000 */
[----:B------:R-:W-:Y:S02]  /*0360*/  FSEL R4, R4, -1.0000001192092895508, !P1 ;  /* 0xbf80000104047808 */ /* 0x000fe40004800000 */
[----:B------:R-:W-:-:S03]  /*0370*/  ISETP.GT.U32.AND P1, PT, R22, 0x4b000000, PT ;  /* 0x4b0000001600780c */ /* 0x000fc60003f24070 */
[----:B------:R-:W-:-:S04]  /*0380*/  FADD R3, R4, R21 ;  /* 0x0000001504037221 */ /* 0x000fc80000000000 */
[----:B------:R-:W-:-:S05]  /*0390*/  FADD.RZ R0, R3, 1 ;  /* 0x3f80000003007421 */ /* 0x000fca000000c000 */
[----:B------:R-:W-:Y:S01]  /*03a0*/  IADD3 R0, PT, PT, R0, -0x3f400000, RZ ;  /* 0xc0c0000000007810 */ /* 0x000fe20007ffe0ff */
[----:B0-----:R-:W-:Y:S01]  /*03b0*/  FMUL R11, R8, R9 ;  /* 0x00000009080b7220 */ /* 0x001fe20000400000 */
[----:B------:R-:W-:Y:S01]  /*03c0*/  FMUL R10, R9, 0.5 ;  /* 0x3f000000090a7820 */ /* 0x000fe20000400000 */
[----:B-----5:R-:W-:Y:S01]  /*03d0*/  FFMA R14, R18, R18, -1 ;  /* 0xbf800000120e7423 */ /* 0x020fe20000000012 */
[----:B-1----:R-:W-:Y:S01]  /*03e0*/  LOP3.LUT R6, R0, 0xff800000, RZ, 0xc0, !PT ;  /* 0xff80000000067812 */ /* 0x002fe200078ec0ff */
[----:B------:R-:W-:Y:S02]  /*03f0*/  HFMA2 R0, -RZ, RZ, 1.625, 0 ;  /* 0x3e800000ff007431 */ /* 0x000fe400000001ff */
[----:B------:R-:W-:Y:S01]  /*0400*/  FFMA R9, -R11, R11, R8 ;  /* 0x0000000b0b097223 */ /* 0x000fe20000000108 */
[----:B------:R-:W-:Y:S01]  /*0410*/  FADD R18, R18, -1 ;  /* 0xbf80000012127421 */ /* 0x000fe20000000000 */
[C---:B------:R-:W-:Y:S02]  /*0420*/  IADD3 R7, PT, PT, -R6.reuse, 0x40800000, RZ ;  /* 0x4080000006077810 */ /* 0x040fe40007ffe1ff */
[----:B------:R-:W-:Y:S01]  /*0430*/  IADD3 R4, PT, PT, -R6, R3, RZ ;  /* 0x0000000306047210 */ /* 0x000fe20007ffe1ff */
[----:B------:R-:W-:Y:S01]  /*0440*/  FFMA R9, R10, R9, R11 ;  /* 0x000000090a097223 */ /* 0x000fe2000000000b */
[C---:B----4-:R-:W-:Y:S01]  /*0450*/  FFMA R11, R16.reuse, R16, -1 ;  /* 0xbf800000100b7423 */ /* 0x050fe20000000010 */
[----:B------:R-:W-:Y:S01]  /*0460*/  I2FP.F32.S32 R6, R6 ;  /* 0x0000000600067245 */ /* 0x000fe20000201400 */
[----:B------:R-:W-:Y:S01]  /*0470*/  FADD R16, R16, -1 ;  /* 0xbf80000010107421 */ /* 0x000fe20000000000 */
[----:B------:R-:W-:Y:S01]  /*0480*/  FFMA R7, R7, R0, -1 ;  /* 0xbf80000007077423 */ /* 0x000fe20000000000 */
[----:B------:R-:W-:Y:S01]  /*0490*/  FSEL R9, R9, RZ, P0 ;  /* 0x000000ff09097208 */ /* 0x000fe20000000000 */
[----:B------:R-:W0:Y:S01]  /*04a0*/  MUFU.RSQ R12, R11 ;  /* 0x0000000b000c7308 */ /* 0x000e220000001400 */
[----:B------:R-:W-:Y:S01]  /*04b0*/  FMUL R6, R6, 1.1920928955078125e-07 ;  /* 0x3400000006067820 */ /* 0x000fe20000400000 */
[----:B------:R-:W-:Y:S01]  /*04c0*/  FADD R7, R4, R7 ;  /* 0x0000000704077221 */ /* 0x000fe20000000000 */
[----:B------:R-:W-:Y:S01]  /*04d0*/  FSEL R9, R9, -1.0000001192092895508, !P1 ;  /* 0xbf80000109097808 */ /* 0x000fe20004800000 */
[----:B------:R-:W-:Y:S01]  /*04e0*/  FFMA R19, R5, R5, -1 ;  /* 0xbf80000005137423 */ /* 0x000fe20000000005 */
[----:B------:R-:W-:Y:S01]  /*04f0*/  ISETP.GE.U32.AND P0, PT, R3, 0x7f800000, PT ;  /* 0x7f8000000300780c */ /* 0x000fe20003f06070 */
[----:B------:R-:W-:Y:S01]  /*0500*/  FFMA R4, R7, -R2, 0.10546888411045074463 ;  /* 0x3dd8001207047423 */ /* 0x000fe20000000802 */
[----:B------:R-:W-:Y:S01]  /*0510*/  FSETP.NEU.AND P1, PT, R11, RZ, PT ;  /* 0x000000ff0b00720b */ /* 0x000fe20003f2d000 */
[----:B------:R-:W-:Y:S01]  /*0520*/  MUFU.RSQ R20, R19 ;  /* 0x0000001300147308 */ /* 0x000fe20000001400 */
[----:B------:R-:W-:Y:S01]  /*0530*/  ISETP.GT.AND P2, PT, R3, -0x40800000, P0 ;  /* 0xbf8000000300780c */ /* 0x000fe20000744270 */
[----:B------:R-:W-:Y:S01]  /*0540*/  FFMA R4, R7, R4, -0.13229703903198242188 ;  /* 0xbe0778e007047423 */ /* 0x000fe20000000004 */
[----:B------:R-:W-:Y:S01]  /*0550*/  ISETP.GT.U32.AND P3, PT, R16, 0x4b000000, PT ;  /* 0x4b0000001000780c */ /* 0x000fe20003f64070 */
[----:B------:R-:W-:-:S02]  /*0560*/  FADD R5, R5, -1 ;  /* 0xbf80000005057421 */ /* 0x000fc40000000000 */
[----:B------:R-:W-:Y:S01]  /*0570*/  FFMA R4, R7, R4, 0.14491446316242218018 ;  /* 0x3e14647507047423 */ /* 0x000fe20000000004 */
[----:B0-----:R-:W-:-:S03]  /*0580*/  FMUL R13, R12, 0.5 ;  /* 0x3f0000000c0d7820 */ /* 0x001fc60000400000 */
[----:B------:R-:W-:-:S04]  /*0590*/  FFMA R4, R7, R4, -0.16641564667224884033 ;  /* 0xbe2a68dd07047423 */ /* 0x000fc80000000004 */
[----:B------:R-:W-:-:S04]  /*05a0*/  FFMA R4, R7, R4, 0.19988867640495300293 ;  /* 0x3e4caf9e07047423 */ /* 0x000fc80000000004 */
[----:B------:R-:W-:-:S04]  /*05b0*/  FFMA R4, R7, R4, -0.25000196695327758789 ;  /* 0xbe80004207047423 */ /* 0x000fc80000000004 */
[----:B------:R-:W-:Y:S01]  /*05c0*/  FFMA R8, R7, R4, 0.33333510160446166992 ;  /* 0x3eaaaae607087423 */ /* 0x000fe20000000004 */
[----:B------:R-:W-:-:S03]  /*05d0*/  FADD R4, R9, R22 ;  /* 0x0000001609047221 */ /* 0x000fc60000000000 */
[----:B------:R-:W-:Y:S01]  /*05e0*/  FFMA R8, R7, R8, -0.5 ;  /* 0xbf00000007087423 */ /* 0x000fe20000000008 */
[----:B------:R-:W-:-:S03]  /*05f0*/  FADD.RZ R9, R4, 1 ;  /* 0x3f80000004097421 */ /* 0x000fc6000000c000 */
[----:B------:R-:W-:Y:S02]  /*0600*/  FMUL R8, R7, R8 ;  /* 0x0000000807087220 */ /* 0x000fe40000400000 */
[----:B------:R-:W-:Y:S02]  /*0610*/  IADD3 R10, PT, PT, R9, -0x3f400000, RZ ;  /* 0xc0c00000090a7810 */ /* 0x000fe40007ffe0ff */
[----:B------:R-:W-:Y:S02]  /*0620*/  FFMA R9, R7, R8, R7 ;  /* 0x0000000807097223 */ /* 0x000fe40000000007 */
[----:B------:R-:W-:Y:S01]  /*0630*/  LOP3.LUT R7, R10, 0xff800000, RZ, 0xc0, !PT ;  /* 0xff8000000a077812 */ /* 0x000fe200078ec0ff */
[----:B------:R-:W-:Y:S01]  /*0640*/  FMUL R10, R11, R12 ;  /* 0x0000000c0b0a7220 */ /* 0x000fe20000400000 */
[----:B------:R-:W-:Y:S02]  /*0650*/  FFMA R6, R6, 0.69314718246459960938, R9 ;  /* 0x3f31721806067823 */ /* 0x000fe40000000009 */
[C---:B------:R-:W-:Y:S01]  /*0660*/  IADD3 R9, PT, PT, -R7.reuse, 0x40800000, RZ ;  /* 0x4080000007097810 */ /* 0x040fe20007ffe1ff */
[----:B------:R-:W-:Y:S01]  /*0670*/  FFMA R12, -R10, R10, R11 ;  /* 0x0000000a0a0c7223 */ /* 0x000fe2000000010b */
[----:B------:R-:W-:Y:S01]  /*0680*/  IADD3 R8, PT, PT, -R7, R4, RZ ;  /* 0x0000000407087210 */ /* 0x000fe20007ffe1ff */
[----:B------:R-:W0:Y:S01]  /*0690*/  MUFU.RSQ R11, R14 ;  /* 0x0000000e000b7308 */ /* 0x000e220000001400 */
[----:B------:R-:W-:Y:S01]  /*06a0*/  MOV R35, R6 ;  /* 0x0000000600237202 */ /* 0x000fe20000000f00 */
[----:B------:R-:W-:Y:S01]  /*06b0*/  FFMA R9, R9, R0, -1 ;  /* 0xbf80000009097423 */ /* 0x000fe20000000000 */
[----:B------:R-:W-:Y:S01]  /*06c0*/  FFMA R12, R13, R12, R10 ;  /* 0x0000000c0d0c7223 */ /* 0x000fe2000000000a */
[----:B------:R-:W-:-:S02]  /*06d0*/  @P0 MOV R10, 0x7f800000 ;  /* 0x7f800000000a0802 */ /* 0x000fc40000000f00 */
[----:B------:R-:W-:Y:S01]  /*06e0*/  FADD R9, R8, R9 ;  /* 0x0000000908097221 */ /* 0x000fe20000000000 */
[----:B------:R-:W-:Y:S02]  /*06f0*/  I2FP.F32.S32 R7, R7 ;  /* 0x0000000700077245 */ /* 0x000fe40000201400 */
[----:B------:R-:W-:Y:S01]  /*0700*/  FSEL R12, R12, RZ, P1 ;  /* 0x000000ff0c0c7208 */ /* 0x000fe20000800000 */
[----:B------:R-:W-:Y:S01]  /*0710*/  FFMA R8, R9, -R2, 0.10546888411045074463 ;  /* 0x3dd8001209087423 */ /* 0x000fe20000000802 */
[C---:B------:R-:W-:Y:S01]  /*0720*/  @P0 FSETP.NEU.AND P1, PT, R3.reuse, RZ, PT ;  /* 0x000000ff0300020b */ /* 0x040fe20003f2d000 */
[----:B------:R-:W-:Y:S01]  /*0730*/  @P2 FFMA R6, R3, R10, +INF ;  /* 0x7f80000003062423 */ /* 0x000fe2000000000a */
[----:B------:R-:W-:Y:S01]  /*0740*/  FSEL R3, R12, -1.0000001192092895508, !P3 ;  /* 0xbf8000010c037808 */ /* 0x000fe20005800000 */
[----:B------:R-:W-:Y:S01]  /*0750*/  FFMA R8, R9, R8, -0.13229703903198242188 ;  /* 0xbe0778e009087423 */ /* 0x000fe20000000008 */
[----:B------:R-:W-:Y:S01]  /*0760*/  ISETP.GT.U32.AND P2, PT, R18, 0x4b000000, PT ;  /* 0x4b0000001200780c */ /* 0x000fe20003f44070 */
[----:B------:R-:W-:Y:S01]  /*0770*/  FMUL R7, R7, 1.1920928955078125e-07 ;  /* 0x3400000007077820 */ /* 0x000fe20000400000 */
[----:B0-----:R-:W-:Y:S01]  /*0780*/  FMUL R13, R14, R11 ;  /* 0x0000000b0e0d7220 */ /* 0x001fe20000400000 */
[----:B------:R-:W-:Y:S01]  /*0790*/  FFMA R8, R9, R8, 0.14491446316242218018 ;  /* 0x3e14647509087423 */ /* 0x000fe20000000008 */
[----:B------:R-:W-:Y:S01]  /*07a0*/  FADD R3, R16, R3 ;  /* 0x0000000310037221 */ /* 0x000fe20000000000 */
[----:B------:R-:W-:Y:S01]  /*07b0*/  @P0 FSEL R35, R6, -RZ, P1 ;  /* 0x800000ff06230208 */ /* 0x000fe20000800000 */
[----:B------:R-:W-:Y:S01]  /*07c0*/  FMUL R12, R11, 0.5 ;  /* 0x3f0000000b0c7820 */ /* 0x000fe20000400000 */
[----:B------:R-:W-:Y:S01]  /*07d0*/  FFMA R8, R9, R8, -0.16641564667224884033 ;  /* 0xbe2a68dd09087423 */ /* 0x000fe20000000008 */
[----:B------:R-:W-:Y:S01]  /*07e0*/  FADD.RZ R6, R3, 1 ;  /* 0x3f80000003067421 */ /* 0x000fe2000000c000 */
[----:B------:R-:W-:Y:S01]  /*07f0*/  FFMA R11, -R13, R13, R14 ;  /* 0x0000000d0d0b7223 */ /* 0x000fe2000000010e */
[----:B------:R-:W-:Y:S01]  /*0800*/  FSETP.NEU.AND P0, PT, R14, RZ, PT ;  /* 0x000000ff0e00720b */ /* 0x000fe20003f0d000 */
[----:B------:R-:W-:Y:S01]  /*0810*/  FFMA R8, R9, R8, 0.19988867640495300293 ;  /* 0x3e4caf9e09087423 */ /* 0x000fe20000000008 */
[----:B------:R-:W-:Y:S01]  /*0820*/  FMUL R14, R19, R20 ;  /* 0x00000014130e7220 */ /* 0x000fe20000400000 */
[----:B------:R-:W-:Y:S01]  /*0830*/  IADD3 R10, PT, PT, R6, -0x3f400000, RZ ;  /* 0xc0c00000060a7810 */ /* 0x000fe20007ffe0ff */
[----:B------:R-:W-:Y:S01]  /*0840*/  FFMA R11, R12, R11, R13 ;  /* 0x0000000b0c0b7223 */ /* 0x000fe2000000000d */
[----:B------:R-:W-:Y:S01]  /*0850*/  FFMA R8, R9, R8, -0.25000196695327758789 ;  /* 0xbe80004209087423 */ /* 0x000fe20000000008 */
[----:B------:R-:W-:-:S03]  /*0860*/  FSETP.NEU.AND P1, PT, R19, RZ, PT ;  /* 0x000000ff1300720b */ /* 0x000fc60003f2d000 */
[----:B------:R-:W-:Y:S01]  /*0870*/  FFMA R6, R9, R8, 0.33333510160446166992 ;  /* 0x3eaaaae609067423 */ /* 0x000fe20000000008 */
[----:B------:R-:W-:Y:S02]  /*0880*/  LOP3.LUT R8, R10, 0xff800000, RZ, 0xc0, !PT ;  /* 0xff8000000a087812 */ /* 0x000fe400078ec0ff */
[----:B------:R-:W-:Y:S01]  /*0890*/  FSEL R11, R11, RZ, P0 ;  /* 0x000000ff0b0b7208 */ /* 0x000fe20000000000 */
[----:B------:R-:W-:Y:S01]  /*08a0*/  FFMA R6, R9, R6, -0.5 ;  /* 0xbf00000009067423 */ /* 0x000fe20000000006 */
[----:B------:R-:W-:Y:S02]  /*08b0*/  IADD3 R13, PT, PT, -R8, 0x40800000, RZ ;  /* 0x40800000080d7810 */ /* 0x000fe40007ffe1ff */
[----:B------:R-:W-:Y:S01]  /*08c0*/  FSEL R15, R11, -1.0000001192092895508, !P2 ;  /* 0xbf8000010b0f7808 */ /* 0x000fe20005000000 */
[----:B------:R-:W-:Y:S01]  /*08d0*/  FMUL R6, R9, R6 ;  /* 0x0000000609067220 */ /* 0x000fe20000400000 */
[----:B------:R-:W-:Y:S01]  /*08e0*/  IADD3 R11, PT, PT, R3, -R8, RZ ;  /* 0x80000008030b7210 */ /* 0x000fe20007ffe0ff */
[----:B------:R-:W-:Y:S01]  /*08f0*/  FFMA R12, R13, R0, -1 ;  /* 0xbf8000000d0c7423 */ /* 0x000fe20000000000 */
[----:B------:R-:W-:Y:S01]  /*0900*/  FFMA R13, -R14, R14, R19 ;  /* 0x0000000e0e0d7223 */ /* 0x000fe20000000113 */
[----:B------:R-:W-:Y:S01]  /*0910*/  FFMA R10, R9, R6, R9 ;  /* 0x00000006090a7223 */ /* 0x000fe20000000009 */
[----:B------:R-:W-:Y:S01]  /*0920*/  FMUL R9, R20, 0.5 ;  /* 0x3f00000014097820 */ /* 0x000fe20000400000 */
[----:B------:R-:W-:Y:S01]  /*0930*/  FADD R6, R18, R15 ;  /* 0x0000000f12067221 */ /* 0x000fe20000000000 */
[----:B------:R-:W-:Y:S01]  /*0940*/  FADD R11, R11, R12 ;  /* 0x0000000c0b0b7221 */ /* 0x000fe20000000000 */
[----:B------:R-:W-:Y:S01]  /*0950*/  ISETP.GE.U32.AND P0, PT, R4, 0x7f800000, PT ;  /* 0x7f8000000400780c */ /* 0x000fe20003f06070 */
[----:B------:R-:W-:Y:S01]  /*0960*/  FFMA R13, R9, R13, R14 ;  /* 0x0000000d090d7223 */ /* 0x000fe2000000000e */
[----:B------:R-:W-:Y:S01]  /*0970*/  FADD.RZ R9, R6, 1 ;  /* 0x3f80000006097421 */ /* 0x000fe2000000c000 */
[----:B------:R-:W-:Y:S01]  /*0980*/  FFMA R12, R11, -R2, 0.10546888411045074463 ;  /* 0x3dd800120b0c7423 */ /* 0x000fe20000000802 */
[----:B------:R-:W-:Y:S01]  /*0990*/  ISETP.GT.U32.AND P2, PT, R5, 0x4b000000, PT ;  /* 0x4b0000000500780c */ /* 0x000fe20003f44070 */
[----:B------:R-:W-:Y:S01]  /*09a0*/  FFMA R10, R7, 0.69314718246459960938, R10 ;  /* 0x3f317218070a7823 */ /* 0x000fe2000000000a */
[----:B------:R-:W-:Y:S01]  /*09b0*/  FSEL R13, R13, RZ, P1 ;  /* 0x000000ff0d0d7208 */ /* 0x000fe20000800000 */
[----:B------:R-:W-:Y:S01]  /*09c0*/  FFMA R12, R11, R12, -0.13229703903198242188 ;  /* 0xbe0778e00b0c7423 */ /* 0x000fe2000000000c */
[----:B------:R-:W-:-:S02]  /*09d0*/  IADD3 R9, PT, PT, R9, -0x3f400000, RZ ;  /* 0xc0c0000009097810 */ /* 0x000fc40007ffe0ff */
[----:B------:R-:W-:Y:S01]  /*09e0*/  ISETP.GT.AND P1, PT, R4, -0x40800000, P0 ;  /* 0xbf8000000400780c */ /* 0x000fe20000724270 */
[----:B------:R-:W-:Y:S01]  /*09f0*/  FFMA R12, R11, R12, 0.14491446316242218018 ;  /* 0x3e1464750b0c7423 */ /* 0x000fe2000000000c */
[----:B------:R-:W-:Y:S02]  /*0a00*/  LOP3.LUT R9, R9, 0xff800000, RZ, 0xc0, !PT ;  /* 0xff80000009097812 */ /* 0x000fe400078ec0ff */
[----:B------:R-:W-:Y:S01]  /*0a10*/  FSEL R20, R13, -1.0000001192092895508, !P2 ;  /* 0xbf8000010d147808 */ /* 0x000fe20005000000 */
[----:B------:R-:W-:Y:S01]  /*0a20*/  FFMA R12, R11, R12, -0.16641564667224884033 ;  /* 0xbe2a68dd0b0c7423 */ /* 0x000fe2000000000c */
[----:B------:R-:W-:Y:S02]  /*0a30*/  IADD3 R7, PT, PT, -R9, 0x40800000, RZ ;  /* 0x4080000009077810 */ /* 0x000fe40007ffe1ff */
[----:B------:R-:W-:Y:S01]  /*0a40*/  IADD3 R13, PT, PT, R6, -R9, RZ ;  /* 0x80000009060d7210 */ /* 0x000fe20007ffe0ff */
[----:B------:R-:W-:Y:S01]  /*0a50*/  FFMA R12, R11, R12, 0.19988867640495300293 ;  /* 0x3e4caf9e0b0c7423 */ /* 0x000fe2000000000c */
[----:B------:R-:W-:Y:S01]  /*0a60*/  @P0 MOV R15, 0x7f800000 ;  /* 0x7f800000000f0802 */ /* 0x000fe20000000f00 */
[----:B------:R-:W-:Y:S01]  /*0a70*/  FFMA R14, R7, R0, -1 ;  /* 0xbf800000070e7423 */ /* 0x000fe20000000000 */
[----:B------:R-:W-:Y:S01]  /*0a80*/  FADD R7, R5, R20 ;  /* 0x0000001405077221 */ /* 0x000fe20000000000 */
[----:B------:R-:W-:Y:S01]  /*0a90*/  FFMA R12, R11, R12, -0.25000196695327758789 ;  /* 0xbe8000420b0c7423 */ /* 0x000fe2000000000c */
[----:B------:R-:W-:Y:S01]  /*0aa0*/  MOV R45, R10 ;  /* 0x0000000a002d7202 */ /* 0x000fe20000000f00 */
[----:B------:R-:W-:Y:S01]  /*0ab0*/  FADD R13, R13, R14 ;  /* 0x0000000e0d0d7221 */ /* 0x000fe20000000000 */
[C---:B------:R-:W-:Y:S01]  /*0ac0*/  @P1 FFMA R10, R4.reuse, R15, +INF ;  /* 0x7f800000040a1423 */ /* 0x040fe2000000000f */
[----:B------:R-:W-:Y:S01]  /*0ad0*/  FADD.RZ R14, R7, 1 ;  /* 0x3f800000070e7421 */ /* 0x000fe2000000c000 */
[----:B------:R-:W-:Y:S01]  /*0ae0*/  @P0 FSETP.NEU.AND P1, PT, R4, RZ, PT ;  /* 0x000000ff0400020b */ /* 0x000fe20003f2d000 */
[----:B------:R-:W-:Y:S01]  /*0af0*/  FFMA R12, R11, R12, 0.33333510160446166992 ;  /* 0x3eaaaae60b0c7423 */ /* 0x000fe2000000000c */
[----:B------:R-:W-:Y:S01]  /*0b00*/  FFMA R4, R13, -R2, 0.10546888411045074463 ;  /* 0x3dd800120d047423 */ /* 0x000fe20000000802 */
[----:B------:R-:W-:-:S02]  /*0b10*/  I2FP.F32.S32 R8, R8 ;  /* 0x0000000800087245 */ /* 0x000fc40000201400 */
[----:B------:R-:W-:Y:S01]  /*0b20*/  @P0 FSEL R45, R10, -RZ, P1 ;  /* 0x800000ff0a2d0208 */ /* 0x000fe20000800000 */
[----:B------:R-:W-:Y:S01]  /*0b30*/  FFMA R12, R11, R12, -0.5 ;  /* 0xbf0000000b0c7423 */ /* 0x000fe2000000000c */
[----:B------:R-:W-:Y:S01]  /*0b40*/  IADD3 R14, PT, PT, R14, -0x3f400000, RZ ;  /* 0xc0c000000e0e7810 */ /* 0x000fe20007ffe0ff */
[----:B------:R-:W-:Y:S01]  /*0b50*/  FFMA R4, R13, R4, -0.13229703903198242188 ;  /* 0xbe0778e00d047423 */ /* 0x000fe20000000004 */
[----:B------:R-:W-:Y:S01]  /*0b60*/  ISETP.GE.U32.AND P0, PT, R3, 0x7f800000, PT ;  /* 0x7f8000000300780c */ /* 0x000fe20003f06070 */
[----:B------:R-:W-:Y:S01]  /*0b70*/  FMUL R12, R11, R12 ;  /* 0x0000000c0b0c7220 */ /* 0x000fe20000400000 */
[----:B------:R-:W-:Y:S01]  /*0b80*/  LOP3.LUT R14, R14, 0xff800000, RZ, 0xc0, !PT ;  /* 0xff8000000e0e7812 */ /* 0x000fe200078ec0ff */
[----:B------:R-:W-:Y:S01]  /*0b90*/  FFMA R4, R13, R4, 0.14491446316242218018 ;  /* 0x3e1464750d047423 */ /* 0x000fe20000000004 */
[----:B------:R-:W-:Y:S01]  /*0ba0*/  ISETP.GT.AND P1, PT, R3, -0x40800000, P0 ;  /* 0xbf8000000300780c */ /* 0x000fe20000724270 */
[----:B------:R-:W-:Y:S01]  /*0bb0*/  FFMA R11, R11, R12, R11 ;  /* 0x0000000c0b0b7223 */ /* 0x000fe2000000000b */
[----:B------:R-:W-:Y:S01]  /*0bc0*/  IADD3 R15, PT, PT, -R14, 0x40800000, RZ ;  /* 0x408000000e0f7810 */ /* 0x000fe20007ffe1ff */
[----:B------:R-:W-:Y:S01]  /*0bd0*/  FMUL R8, R8, 1.1920928955078125e-07 ;  /* 0x3400000008087820 */ /* 0x000fe20000400000 */
[----:B------:R-:W-:Y:S01]  /*0be0*/  FFMA R4, R13, R4, -0.16641564667224884033 ;  /* 0xbe2a68dd0d047423 */ /* 0x000fe20000000004 */
[----:B------:R-:W-:-:S02]  /*0bf0*/  IADD3 R10, PT, PT, R7, -R14, RZ ;  /* 0x8000000e070a7210 */ /* 0x000fc40007ffe0ff */
[----:B------:R-:W-:Y:S01]  /*0c00*/  FFMA R8, R8, 0.69314718246459960938, R11 ;  /* 0x3f31721808087823 */ /* 0x000fe2000000000b */
[----:B------:R-:W-:Y:S01]  /*0c10*/  FFMA R4, R13, R4, 0.19988867640495300293 ;  /* 0x3e4caf9e0d047423 */ /* 0x000fe20000000004 */
[----:B------:R-:W-:Y:S01]  /*0c20*/  FFMA R15, R15, R0, -1 ;  /* 0xbf8000000f0f7423 */ /* 0x000fe20000000000 */
[----:B------:R-:W-:Y:S02]  /*0c30*/  @P0 MOV R12, 0x7f800000 ;  /* 0x7f800000000c0802 */ /* 0x000fe40000000f00 */
[----:B------:R-:W-:Y:S01]  /*0c40*/  FFMA R4, R13, R4, -0.25000196695327758789 ;  /* 0xbe8000420d047423 */ /* 0x000fe20000000004 */
[----:B------:R-:W-:Y:S01]  /*0c50*/  FADD R15, R10, R15 ;  /* 0x0000000f0a0f7221 */ /* 0x000fe20000000000 */
[----:B------:R-:W-:Y:S01]  /*0c60*/  MOV R44, R8 ;  /* 0x00000008002c7202 */ /* 0x000fe20000000f00 */
[C---:B------:R-:W-:Y:S01]  /*0c70*/  @P1 FFMA R8, R3.reuse, R12, +INF ;  /* 0x7f80000003081423 */ /* 0x040fe2000000000c */
[----:B------:R-:W-:Y:S01]  /*0c80*/  @P0 FSETP.NEU.AND P1, PT, R3, RZ, PT ;  /* 0x000000ff0300020b */ /* 0x000fe20003f2d000 */
[----:B------:R-:W-:Y:S01]  /*0c90*/  FFMA R4, R13, R4, 0.33333510160446166992 ;  /* 0x3eaaaae60d047423 */ /* 0x000fe20000000004 */
[----:B------:R-:W-:Y:S01]  /*0ca0*/  FFMA R10, R15, -R2, 0.10546888411045074463 ;  /* 0x3dd800120f0a7423 */ /* 0x000fe20000000802 */
[----:B------:R-:W-:-:S02]  /*0cb0*/  I2FP.F32.S32 R9, R9 ;  /* 0x0000000900097245 */ /* 0x000fc40000201400 */
[----:B------:R-:W-:Y:S01]  /*0cc0*/  @P0 FSEL R44, R8, -RZ, P1 ;  /* 0x800000ff082c0208 */ /* 0x000fe20000800000 */
[----:B------:R-:W-:Y:S01]  /*0cd0*/  FFMA R4, R13, R4, -0.5 ;  /* 0xbf0000000d047423 */ /* 0x000fe20000000004 */
[C---:B------:R-:W-:Y:S01]  /*0ce0*/  ISETP.GE.U32.AND P0, PT, R6.reuse, 0x7f800000, PT ;  /* 0x7f8000000600780c */ /* 0x040fe20003f06070 */
[----:B------:R-:W-:Y:S01]  /*0cf0*/  FFMA R10, R15, R10, -0.13229703903198242188 ;  /* 0xbe0778e00f0a7423 */ /* 0x000fe2000000000a */
[----:B------:R-:W-:Y:S01]  /*0d00*/  FMUL R9, R9, 1.1920928955078125e-07 ;  /* 0x3400000009097820 */ /* 0x000fe20000400000 */
[----:B------:R-:W-:Y:S01]  /*0d10*/  FMUL R4, R13, R4 ;  /* 0x000000040d047220 */ /* 0x000fe20000400000 */
[----:B------:R-:W-:Y:S01]  /*0d20*/  ISETP.GT.AND P1, PT, R6, -0x40800000, P0 ;  /* 0xbf8000000600780c */ /* 0x000fe20000724270 */
[----:B------:R-:W-:Y:S01]  /*0d30*/  FFMA R10, R15, R10, 0.14491446316242218018 ;  /* 0x3e1464750f0a7423 */ /* 0x000fe2000000000a */
[----:B------:R-:W-:Y:S01]  /*0d40*/  I2FP.F32.S32 R14, R14 ;  /* 0x0000000e000e7245 */ /* 0x000fe20000201400 */
[----:B------:R-:W-:Y:S02]  /*0d50*/  FFMA R4, R13, R4, R13 ;  /* 0x000000040d047223 */ /* 0x000fe4000000000d */
[----:B------:R-:W-:-:S02]  /*0d60*/  FFMA R10, R15, R10, -0.16641564667224884033 ;  /* 0xbe2a68dd0f0a7423 */ /* 0x000fc4000000000a */
[----:B------:R-:W-:Y:S01]  /*0d70*/  FFMA R4, R9, 0.69314718246459960938, R4 ;  /* 0x3f31721809047823 */ /* 0x000fe20000000004 */
[----:B------:R-:W-:Y:S01]  /*0d80*/  FMUL R14, R14, 1.1920928955078125e-07 ;  /* 0x340000000e0e7820 */ /* 0x000fe20000400000 */
[C---:B------:R-:W-:Y:S01]  /*0d90*/  FFMA R10, R15.reuse, R10, 0.19988867640495300293 ;  /* 0x3e4caf9e0f0a7423 */ /* 0x040fe2000000000a */
[----:B------:R-:W-:Y:S02]  /*0da0*/  @P0 MOV R3, 0x7f800000 ;  /* 0x7f80000000030802 */ /* 0x000fe40000000f00 */
[----:B------:R-:W-:Y:S01]  /*0db0*/  MOV R43, R4 ;  /* 0x00000004002b7202 */ /* 0x000fe20000000f00 */
[----:B------:R-:W-:Y:S02]  /*0dc0*/  FFMA R10, R15, R10, -0.25000196695327758789 ;  /* 0xbe8000420f0a7423 */ /* 0x000fe4000000000a */
[C---:B------:R-:W-:Y:S01]  /*0dd0*/  @P1 FFMA R4, R6.reuse, R3, +INF ;  /* 0x7f80000006041423 */ /* 0x040fe20000000003 */
[----:B------:R-:W-:Y:S01]  /*0de0*/  @P0 FSETP.NEU.AND P1, PT, R6, RZ, PT ;  /* 0x000000ff0600020b */ /* 0x000fe20003f2d000 */
[----:B------:R-:W-:Y:S01]  /*0df0*/  FFMA R3, R17, R17, -1 ;  /* 0xbf80000011037423 */ /* 0x000fe20000000011 */
[----:B------:R-:W-:Y:S01]  /*0e00*/  FFMA R10, R15, R10, 0.33333510160446166992 ;  /* 0x3eaaaae60f0a7423 */ /* 0x000fe2000000000a */
[----:B------:R-:W-:Y:S01]  /*0e10*/  FADD R17, R17, -1 ;  /* 0xbf80000011117421 */ /* 0x000fe20000000000 */
[----:B------:R-:W-:-:S02]  /*0e20*/  @P0 FSEL R43, R4, -RZ, P1 ;  /* 0x800000ff042b0208 */ /* 0x000fc40000800000 */
[----:B------:R-:W0:Y:S01]  /*0e30*/  MUFU.RSQ R4, R3 ;  /* 0x0000000300047308 */ /* 0x000e220000001400 */
[----:B------:R-:W-:Y:S01]  /*0e40*/  FFMA R10, R15, R10, -0.5 ;  /* 0xbf0000000f0a7423 */ /* 0x000fe2000000000a */
[----:B------:R-:W-:Y:S02]  /*0e50*/  ISETP.GE.U32.AND P0, PT, R7, 0x7f800000, PT ;  /* 0x7f8000000700780c */ /* 0x000fe40003f06070 */
[----:B------:R-:W-:Y:S01]  /*0e60*/  ISETP.GT.U32.AND P2, PT, R17, 0x4b000000, PT ;  /* 0x4b0000001100780c */ /* 0x000fe20003f44070 */
[----:B------:R-:W-:Y:S01]  /*0e70*/  FMUL R10, R15, R10 ;  /* 0x0000000a0f0a7220 */ /* 0x000fe20000400000 */
[----:B------:R-:W-:-:S03]  /*0e80*/  ISETP.GT.AND P1, PT, R7, -0x40800000, P0 ;  /* 0xbf8000000700780c */ /* 0x000fc60000724270 */
[----:B------:R-:W-:-:S04]  /*0e90*/  FFMA R15, R15, R10, R15 ;  /* 0x0000000a0f0f7223 */ /* 0x000fc8000000000f */
[----:B------:R-:W-:Y:S02]  /*0ea0*/  FFMA R14, R14, 0.69314718246459960938, R15 ;  /* 0x3f3172180e0e7823 */ /* 0x000fe4000000000f */
[----:B------:R-:W-:Y:S01]  /*0eb0*/  @P0 MOV R8, 0x7f800000 ;  /* 0x7f80000000080802 */ /* 0x000fe20000000f00 */
[----:B0-----:R-:W-:Y:S02]  /*0ec0*/  FMUL R6, R3, R4 ;  /* 0x0000000403067220 */ /* 0x001fe40000400000 */
[----:B------:R-:W-:Y:S02]  /*0ed0*/  MOV R42, R14 ;  /* 0x0000000e002a7202 */ /* 0x000fe40000000f00 */
[C---:B------:R-:W-:Y:S01]  /*0ee0*/  @P1 FFMA R14, R7.reuse, R8, +INF ;  /* 0x7f800000070e1423 */ /* 0x040fe20000000008 */
[----:B------:R-:W-:Y:S01]  /*0ef0*/  @P0 FSETP.NEU.AND P1, PT, R7, RZ, PT ;  /* 0x000000ff0700020b */ /* 0x000fe20003f2d000 */
[----:B------:R-:W-:Y:S01]  /*0f00*/  FMUL R7, R4, 0.5 ;  /* 0x3f00000004077820 */ /* 0x000fe20000400000 */
[----:B------:R-:W-:-:S02]  /*0f10*/  FFMA R4, -R6, R6, R3 ;  /* 0x0000000606047223 */ /* 0x000fc40000000103 */
[----:B------:R-:W-:Y:S02]  /*0f20*/  @P0 FSEL R42, R14, -RZ, P1 ;  /* 0x800000ff0e2a0208 */ /* 0x000fe40000800000 */
[----:B------:R-:W-:Y:S01]  /*0f30*/  FFMA R4, R7, R4, R6 ;  /* 0x0000000407047223 */ /* 0x000fe20000000006 */
[----:B------:R-:W-:-:S04]  /*0f40*/  FSETP.NEU.AND P0, PT, R3, RZ, PT ;  /* 0x000000ff0300720b */ /* 0x000fc80003f0d000 */
[----:B------:R-:W-:-:S04]  /*0f50*/  FSEL R4, R4, RZ, P0 ;  /* 0x000000ff04047208 */ /* 0x000fc80000000000 */
[----:B------:R-:W-:-:S05]  /*0f60*/  FSEL R4, R4, -1.0000001192092895508, !P2 ;  /* 0xbf80000104047808 */ /* 0x000fca0005000000 */
[----:B------:R-:W-:-:S04]  /*0f70*/  FADD R4, R17, R4 ;  /* 0x0000000411047221 */ /* 0x000fc80000000000 */
[C---:B------:R-:W-:Y:S01]  /*0f80*/  FADD.RZ R3, R4.reuse, 1 ;  /* 0x3f80000004037421 */ /* 0x040fe2000000c000 */
[----:B------:R-:W-:-:S04]  /*0f90*/  ISETP.GE.U32.AND P0, PT, R4, 0x7f800000, PT ;  /* 0x7f8000000400780c */ /* 0x000fc80003f06070 */
[----:B------:R-:W-:Y:S02]  /*0fa0*/  IADD3 R3, PT, PT, R3, -0x3f400000, RZ ;  /* 0xc0c0000003037810 */ /* 0x000fe40007ffe0ff */
[----:B------:R-:W-:Y:S02]  /*0fb0*/  ISETP.GT.AND P1, PT, R4, -0x40800000, P0 ;  /* 0xbf8000000400780c */ /* 0x000fe40000724270 */
[----:B------:R-:W-:-:S04]  /*0fc0*/  LOP3.LUT R3, R3, 0xff800000, RZ, 0xc0, !PT ;  /* 0xff80000003037812 */ /* 0x000fc800078ec0ff */
[----:B------:R-:W-:Y:S02]  /*0fd0*/  IADD3 R7, PT, PT, -R3, 0x40800000, RZ ;  /* 0x4080000003077810 */ /* 0x000fe40007ffe1ff */
[-C--:B------:R-:W-:Y:S02]  /*0fe0*/  IADD3 R6, PT, PT, R4, -R3.reuse, RZ ;  /* 0x8000000304067210 */ /* 0x080fe40007ffe0ff */
[----:B------:R-:W-:Y:S01]  /*0ff0*/  I2FP.F32.S32 R3, R3 ;  /* 0x0000000300037245 */ /* 0x000fe20000201400 */
[----:B------:R-:W-:-:S04]  /*1000*/  FFMA R7, R7, R0, -1 ;  /* 0xbf80000007077423 */ /* 0x000fc80000000000 */
[----:B------:R-:W-:Y:S01]  /*1010*/  FADD R7, R6, R7 ;  /* 0x0000000706077221 */ /* 0x000fe20000000000 */
[----:B------:R-:W-:-:S03]  /*1020*/  FMUL R3, R3, 1.1920928955078125e-07 ;  /* 0x3400000003037820 */ /* 0x000fc60000400000 */
[----:B------:R-:W-:-:S04]  /*1030*/  FFMA R6, R7, -R2, 0.10546888411045074463 ;  /* 0x3dd8001207067423 */ /* 0x000fc80000000802 */
        /* <DEDUP_REMOVED lines=8> */
[----:B------:R-:W-:Y:S01]  /*10c0*/  FFMA R6, R7, R6, R7 ;  /* 0x0000000607067223 */ /* 0x000fe20000000007 */
[----:B------:R-:W-:-:S03]  /*10d0*/  @P0 MOV R7, 0x7f800000 ;  /* 0x7f80000000070802 */ /* 0x000fc60000000f00 */
[----:B------:R-:W-:Y:S01]  /*10e0*/  FFMA R3, R3, 0.69314718246459960938, R6 ;  /* 0x3f31721803037823 */ /* 0x000fe20000000006 */
[----:B------:R-:W-:-:S04]  /*10f0*/  MOV R6, UR14 ;  /* 0x0000000e00067c02 */ /* 0x000fc80008000f00 */
[----:B------:R-:W-:Y:S01]  /*1100*/  MOV R23, R3 ;  /* 0x0000000300177202 */ /* 0x000fe20000000f00 */
[C---:B------:R-:W-:Y:S01]  /*1110*/  @P1 FFMA R3, R4.reuse, R7, +INF ;  /* 0x7f80000004031423 */ /* 0x040fe20000000007 */
[----:B------:R-:W-:Y:S02]  /*1120*/  MOV R7, UR15 ;  /* 0x0000000f00077c02 */ /* 0x000fe40008000f00 */
[----:B------:R-:W-:-:S03]  /*1130*/  @P0 FSETP.NEU.AND P1, PT, R4, RZ, PT ;  /* 0x000000ff0400020b */ /* 0x000fc60003f2d000 */
[----:B------:R-:W2:Y:S01]  /*1140*/  LDG.E.CONSTANT R6, desc[UR30][R6.64] ;  /* 0x0000001e06067981 */ /* 0x000ea2000c1e9900 */
[----:B------:R-:W-:Y:S01]  /*1150*/  @P0 FSEL R23, R3, -RZ, P1 ;  /* 0x800000ff03170208 */ /* 0x000fe20000800000 */
[----:B------:R-:W-:-:S04]  /*1160*/  UIADD3 UR16, UPT, UPT, UR26, 0xb, URZ ;  /* 0x0000000b1a107890 */ /* 0x000fc8000fffe0ff */
[----:B------:R-:W-:Y:S01]  /*1170*/  UIMAD.WIDE.U32 UR16, UR16, 0x4, UR24 ;  /* 0x00000004101078a5 */ /* 0x000fe2000f8e0018 */
[----:B--2---:R-:W-:-:S04]  /*1180*/  FFMA R3, R6, R6, -1 ;  /* 0xbf80000006037423 */ /* 0x004fc80000000006 */
[----:B------:R-:W0:Y:S01]  /*1190*/  MUFU.RSQ R4, R3 ;  /* 0x0000000300047308 */ /* 0x000e220000001400 */
[----:B------:R-:W-:Y:S01]  /*11a0*/  FADD R19, R6, -1 ;  /* 0xbf80000006137421 */ /* 0x000fe20000000000 */
[C---:B------:R-:W-:Y:S01]  /*11b0*/  FSETP.NEU.AND P0, PT, R3.reuse, RZ, PT ;  /* 0x000000ff0300720b */ /* 0x040fe20003f0d000 */
[----:B0-----:R-:W-:Y:S01]  /*11c0*/  FMUL R8, R3, R4 ;  /* 0x0000000403087220 */ /* 0x001fe20000400000 */
[----:B------:R-:W-:-:S03]  /*11d0*/  FMUL R9, R4, 0.5 ;  /* 0x3f00000004097820 */ /* 0x000fc60000400000 */
[----:B------:R-:W-:-:S04]  /*11e0*/  FFMA R4, -R8, R8, R3 ;  /* 0x0000000808047223 */ /* 0x000fc80000000103 */
[----:B------:R-:W-:Y:S01]  /*11f0*/  FFMA R4, R9, R4, R8 ;  /* 0x0000000409047223 */ /* 0x000fe20000000008 */
[----:B------:R-:W-:-:S04]  /*1200*/  ISETP.GT.U32.AND P2, PT, R19, 0x4b000000, PT ;  /* 0x4b0000001300780c */ /* 0x000fc80003f44070 */
[----:B------:R-:W-:-:S04]  /*1210*/  FSEL R4, R4, RZ, P0 ;  /* 0x000000ff04047208 */ /* 0x000fc80000000000 */
[----:B------:R-:W-:-:S05]  /*1220*/  FSEL R4, R4, -1.0000001192092895508, !P2 ;  /* 0xbf80000104047808 */ /* 0x000fca0005000000 */
[----:B------:R-:W-:-:S04]  /*1230*/  FADD R4, R19, R4 ;  /* 0x0000000413047221 */ /* 0x000fc80000000000 */
[----:B------:R-:W-:-:S05]  /*1240*/  FADD.RZ R3, R4, 1 ;  /* 0x3f80000004037421 */ /* 0x000fca000000c000 */
[----:B------:R-:W-:-:S04]  /*1250*/  IADD3 R3, PT, PT, R3, -0x3f400000, RZ ;  /* 0xc0c0000003037810 */ /* 0x000fc80007ffe0ff */
[----:B------:R-:W-:-:S04]  /*1260*/  LOP3.LUT R3, R3, 0xff800000, RZ, 0xc0, !PT ;  /* 0xff80000003037812 */ /* 0x000fc800078ec0ff */
[----:B------:R-:W-:Y:S02]  /*1270*/  IADD3 R7, PT, PT, -R3, 0x40800000, RZ ;  /* 0x4080000003077810 */ /* 0x000fe40007ffe1ff */
[----:B------:R-:W-:-:S03]  /*1280*/  IADD3 R6, PT, PT, R4, -R3, RZ ;  /* 0x8000000304067210 */ /* 0x000fc60007ffe0ff */
[----:B------:R-:W-:-:S04]  /*1290*/  FFMA R7, R7, R0, -1 ;  /* 0xbf80000007077423 */ /* 0x000fc80000000000 */
[----:B------:R-:W-:-:S04]  /*12a0*/  FADD R7, R6, R7 ;  /* 0x0000000706077221 */ /* 0x000fc80000000000 */
[----:B------:R-:W-:-:S04]  /*12b0*/  FFMA R6, R7, -R2, 0.10546888411045074463 ;  /* 0x3dd8001207067423 */ /* 0x000fc80000000802 */
[----:B------:R-:W-:-:S04]  /*12c0*/  FFMA R6, R7, R6, -0.13229703903198242188 ;  /* 0xbe0778e007067423 */ /* 0x000fc80000000006 */
[----:B------:R-:W-:-:S04]  /*12d0*/  FFMA R6, R7, R6, 0.14491446316242218018 ;  /* 0x3e14647507067423 */ /* 0x000fc80000000006 */
[----:B------:R-:W-:-:S04]  /*12e0*/  FFMA R6, R7, R6, -0.16641564667224884033 ;  /* 0xbe2a68dd07067423 */ /* 0x000fc80000000006 */
[----:B------:R-:W-:-:S04]  /*12f0*/  FFMA R6, R7, R6, 0.19988867640495300293 ;  /* 0x3e4caf9e07067423 */ /* 0x000fc80000000006 */
[----:B------:R-:W-:-:S04]  /*1300*/  FFMA R6, R7, R6, -0.25000196695327758789 ;  /* 0xbe80004207067423 */ /* 0x000fc80000000006 */
[----:B------:R-:W-:Y:S01]  /*1310*/  FFMA R6, R7, R6, 0.33333510160446166992 ;  /* 0x3eaaaae607067423 */ /* 0x000fe20000000006 */
[----:B------:R-:W-:-:S03]  /*1320*/  ISETP.GE.U32.AND P0, PT, R4, 0x7f800000, PT ;  /* 0x7f8000000400780c */ /* 0x000fc60003f06070 */
[C---:B------:R-:W-:Y:S01]  /*1330*/  FFMA R6, R7.reuse, R6, -0.5 ;  /* 0xbf00000007067423 */ /* 0x040fe20000000006 */
[----:B------:R-:W-:Y:S02]  /*1340*/  I2FP.F32.S32 R3, R3 ;  /* 0x0000000300037245 */ /* 0x000fe40000201400 */
[----:B------:R-:W-:Y:S01]  /*1350*/  ISETP.GT.AND P1, PT, R4, -0x40800000, P0 ;  /* 0xbf8000000400780c */ /* 0x000fe20000724270 */
[----:B------:R-:W-:Y:S02]  /*1360*/  FMUL R6, R7, R6 ;  /* 0x0000000607067220 */ /* 0x000fe40000400000 */
[----:B------:R-:W-:Y:S02]  /*1370*/  FMUL R3, R3, 1.1920928955078125e-07 ;  /* 0x3400000003037820 */ /* 0x000fe40000400000 */
[----:B------:R-:W-:Y:S02]  /*1380*/  FFMA R6, R7, R6, R7 ;  /* 0x0000000607067223 */ /* 0x000fe40000000007 */
[----:B------:R-:W-:-:S02]  /*1390*/  @P0 MOV R7, 0x7f800000 ;  /* 0x7f80000000070802 */ /* 0x000fc40000000f00 */
[----:B------:R-:W-:Y:S01]  /*13a0*/  FFMA R3, R3, 0.69314718246459960938, R6 ;  /* 0x3f31721803037823 */ /* 0x000fe20000000006 */
[----:B------:R-:W-:-:S04]  /*13b0*/  MOV R6, UR16 ;  /* 0x0000001000067c02 */ /* 0x000fc80008000f00 */
[----:B------:R-:W-:Y:S01]  /*13c0*/  MOV R41, R3 ;  /* 0x0000000300297202 */ /* 0x000fe20000000f00 */
[----:B------:R-:W-:Y:S01]  /*13d0*/  @P1 FFMA R3, R4, R7, +INF ;  /* 0x7f80000004031423 */ /* 0x000fe20000000007 */
[----:B------:R-:W-:-:S05]  /*13e0*/  MOV R7, UR17 ;  /* 0x0000001100077c02 */ /* 0x000fca0008000f00 */
[----:B------:R-:W2:Y:S01]  /*13f0*/  LDG.E.CONSTANT R6, desc[UR30][R6.64] ;  /* 0x0000001e06067981 */ /* 0x000ea2000c1e9900 */
[----:B------:R-:W-:-:S04]  /*1400*/  @P0 FSETP.NEU.AND P1, PT, R4, RZ, PT ;  /* 0x000000ff0400020b */ /* 0x000fc80003f2d000 */
[----:B------:R-:W-:Y:S01]  /*1410*/  @P0 FSEL R41, R3, -RZ, P1 ;  /* 0x800000ff03290208 */ /* 0x000fe20000800000 */
[----:B------:R-:W-:-:S04]  /*1420*/  UIADD3 UR18, UPT, UPT, UR26, 0x10, URZ ;  /* 0x000000101a127890 */ /* 0x000fc8000fffe0ff */
[----:B------:R-:W-:Y:S01]  /*1430*/  UIMAD.WIDE.U32 UR18, UR18, 0x4, UR24 ;  /* 0x00000004121278a5 */ /* 0x000fe2000f8e0018 */
[----:B--2---:R-:W-:-:S04]  /*1440*/  FFMA R4, R6, R6, -1 ;  /* 0xbf80000006047423 */ /* 0x004fc80000000006 */
[----:B------:R-:W0:Y:S01]  /*1450*/  MUFU.RSQ R3, R4 ;  /* 0x0000000400037308 */ /* 0x000e220000001400 */
[C---:B------:R-:W-:Y:S01]  /*1460*/  FSETP.NEU.AND P0, PT, R4.reuse, RZ, PT ;  /* 0x000000ff0400720b */ /* 0x040fe20003f0d000 */
[----:B0-----:R-:W-:Y:S01]  /*1470*/  FMUL R9, R4, R3 ;  /* 0x0000000304097220 */ /* 0x001fe20000400000 */
[----:B------:R-:W-:-:S03]  /*1480*/  FMUL R8, R3, 0.5 ;  /* 0x3f00000003087820 */ /* 0x000fc60000400000 */
[----:B------:R-:W-:-:S04]  /*1490*/  FFMA R3, -R9, R9, R4 ;  /* 0x0000000909037223 */ /* 0x000fc80000000104 */
[----:B------:R-:W-:-:S05]  /*14a0*/  FFMA R3, R8, R3, R9 ;  /* 0x0000000308037223 */ /* 0x000fca0000000009 */
[----:B------:R-:W-:Y:S01]  /*14b0*/  FSEL R8, R3, RZ, P0 ;  /* 0x000000ff03087208 */ /* 0x000fe20000000000 */
[----:B------:R-:W-:-:S05]  /*14c0*/  FADD R3, R6, -1 ;  /* 0xbf80000006037421 */ /* 0x000fca0000000000 */
[----:B------:R-:W-:-:S04]  /*14d0*/  ISETP.GT.U32.AND P5, PT, R3, 0x4b000000, PT ;  /* 0x4b0000000300780c */ /* 0x000fc80003fa4070 */
        /* <DEDUP_REMOVED lines=112> */
[----:B------:R-:W-:-:S05]  /*1be0*/  FFMA R3, R3, 0.69314718246459960938, R8 ;  /* 0x3f31721803037823 */ /* 0x000fca0000000008 */
[----:B------:R-:W-:Y:S01]  /*1bf0*/  MOV R9, R3 ;  /* 0x0000000300097202 */ /* 0x000fe20000000f00 */
[C---:B------:R-:W-:Y:S01]  /*1c00*/  @P1 FFMA R3, R6.reuse, R7, +INF ;  /* 0x7f80000006031423 */ /* 0x040fe20000000007 */
[----:B------:R-:W-:Y:S02]  /*1c10*/  @P0 FSETP.NEU.AND P1, PT, R6, RZ, PT ;  /* 0x000000ff0600020b */ /* 0x000fe40003f2d000 */
[----:B------:R-:W-:Y:S02]  /*1c20*/  MOV R6, UR22 ;  /* 0x0000001600067c02 */ /* 0x000fe40008000f00 */
[----:B------:R-:W-:-:S05]  /*1c30*/  MOV R7, UR23 ;  /* 0x0000001700077c02 */ /* 0x000fca0008000f00 */
[----:B------:R-:W2:Y:S01]  /*1c40*/  LDG.E.CONSTANT R6, desc[UR30][R6.64] ;  /* 0x0000001e06067981 */ /* 0x000ea2000c1e9900 */
        /* <DEDUP_REMOVED lines=77> */
[----:B------:R-:W-:-:S04]  /*2120*/  FFMA R2, R7, R2, R7 ;  /* 0x0000000207027223 */ /* 0x000fc80000000007 */
[----:B------:R-:W-:Y:S01]  /*2130*/  FFMA R2, R3, 0.69314718246459960938, R2 ;  /* 0x3f31721803027823 */ /* 0x000fe20000000002 */
[----:B------:R-:W-:-:S04]  /*2140*/  @P0 MOV R3, 0x7f800000 ;  /* 0x7f80000000030802 */ /* 0x000fc80000000f00 */
[----:B------:R-:W-:Y:S01]  /*2150*/  MOV R40, R2 ;  /* 0x0000000200287202 */ /* 0x000fe20000000f00 */
[C---:B------:R-:W-:Y:S01]  /*2160*/  @P6 FFMA R2, R6.reuse, R3, +INF ;  /* 0x7f80000006026423 */ /* 0x040fe20000000003 */
[----:B------:R-:W-:Y:S02]  /*2170*/  @P0 FSETP.NEU.AND P6, PT, R6, RZ, PT ;  /* 0x000000ff0600020b */ /* 0x000fe40003fcd000 */
[----:B------:R-:W-:Y:S02]  /*2180*/  MOV R3, UR29 ;  /* 0x0000001d00037c02 */ /* 0x000fe40008000f00 */
[----:B------:R-:W-:Y:S02]  /*2190*/  @P0 FSEL R40, R2, -RZ, P6 ;  /* 0x800000ff02280208 */ /* 0x000fe40003000000 */
[----:B------:R-:W-:-:S06]  /*21a0*/  MOV R2, UR28 ;  /* 0x0000001c00027c02 */ /* 0x000fcc0008000f00 */
[----:B------:R-:W2:Y:S01]  /*21b0*/  LDG.E.CONSTANT R2, desc[UR30][R2.64+0x10] ;  /* 0x0000101e02027981 */ /* 0x000ea2000c1e9900 */
[----:B------:R-:W-:Y:S01]  /*21c0*/  P2R R20, PR, RZ, 0x8 ;  /* 0x00000008ff147803 */ /* 0x000fe20000000000 */
[----:B--2---:R-:W-:-:S04]  /*21d0*/  FFMA R0, R2, R2, -1 ;  /* 0xbf80000002007423 */ /* 0x004fc80000000002 */
[----:B------:R-:W0:Y:S01]  /*21e0*/  MUFU.RSQ R7, R0 ;  /* 0x0000000000077308 */ /* 0x000e220000001400 */
[C---:B------:R-:W-:Y:S01]  /*21f0*/  FSETP.NEU.AND P0, PT, R0.reuse, RZ, PT ;  /* 0x000000ff0000720b */ /* 0x040fe20003f0d000 */
[----:B0-----:R-:W-:Y:S01]  /*2200*/  FMUL R13, R0, R7 ;  /* 0x00000007000d7220 */ /* 0x001fe20000400000 */
[----:B------:R-:W-:-:S03]  /*2210*/  FMUL R6, R7, 0.5 ;  /* 0x3f00000007067820 */ /* 0x000fc60000400000 */
[----:B------:R-:W-:-:S04]  /*2220*/  FFMA R7, -R13, R13, R0 ;  /* 0x0000000d0d077223 */ /* 0x000fc80000000100 */
[----:B------:R-:W-:Y:S01]  /*2230*/  FFMA R6, R6, R7, R13 ;  /* 0x0000000706067223 */ /* 0x000fe2000000000d */
[----:B------:R-:W-:-:S04]  /*2240*/  FADD R7, R2, -1 ;  /* 0xbf80000002077421 */ /* 0x000fc80000000000 */
[----:B------:R-:W-:Y:S02]  /*2250*/  FSEL R6, R6, RZ, P0 ;  /* 0x000000ff06067208 */ /* 0x000fe40000000000 */
[----:B------:R-:W-:-:S04]  /*2260*/  ISETP.GT.U32.AND P3, PT, R7, 0x4b000000, PT ;  /* 0x4b0000000700780c */ /* 0x000fc80003f64070 */
[----:B------:R-:W-:-:S05]  /*2270*/  FSEL R6, R6, -1.0000001192092895508, !P3 ;  /* 0xbf80000106067808 */ /* 0x000fca0005800000 */
[----:B------:R-:W-:-:S04]  /*2280*/  FADD R7, R6, R7 ;  /* 0x0000000706077221 */ /* 0x000fc80000000000 */
[----:B------:R-:W-:-:S05]  /*2290*/  FADD.RZ R0, R7, 1 ;  /* 0x3f80000007007421 */ /* 0x000fca000000c000 */
[----:B------:R-:W-:-:S04]  /*22a0*/  IADD3 R0, PT, PT, R0, -0x3f400000, RZ ;  /* 0xc0c0000000007810 */ /* 0x000fc80007ffe0ff */
[----:B------:R-:W-:-:S04]  /*22b0*/  LOP3.LUT R0, R0, 0xff800000, RZ, 0xc0, !PT ;  /* 0xff80000000007812 */ /* 0x000fc800078ec0ff */
[C---:B------:R-:W-:Y:S02]  /*22c0*/  IADD3 R6, PT, PT, -R0.reuse, 0x40800000, RZ ;  /* 0x4080000000067810 */ /* 0x040fe40007ffe1ff */
[----:B------:R-:W-:-:S03]  /*22d0*/  IADD3 R2, PT, PT, -R0, R7, RZ ;  /* 0x0000000700027210 */ /* 0x000fc60007ffe1ff */
        /* <DEDUP_REMOVED lines=10> */
[----:B------:R-:W-:Y:S01]  /*2380*/  FFMA R2, R3, R2, -0.5 ;  /* 0xbf00000003027423 */ /* 0x000fe20000000002 */
[----:B------:R-:W-:Y:S02]  /*2390*/  I2FP.F32.S32 R0, R0 ;  /* 0x0000000000007245 */ /* 0x000fe40000201400 */
[----:B------:R-:W-:Y:S01]  /*23a0*/  ISETP.GT.AND P6, PT, R7, -0x40800000, P0 ;  /* 0xbf8000000700780c */ /* 0x000fe200007c4270 */
[C---:B------:R-:W-:Y:S02]  /*23b0*/  FMUL R2, R3.reuse, R2 ;  /* 0x0000000203027220 */ /* 0x040fe40000400000 */
[----:B------:R-:W-:Y:S02]  /*23c0*/  FMUL R0, R0, 1.1920928955078125e-07 ;  /* 0x3400000000007820 */ /* 0x000fe40000400000 */
[----:B------:R-:W-:Y:S02]  /*23d0*/  FFMA R3, R3, R2, R3 ;  /* 0x0000000203037223 */ /* 0x000fe40000000003 */
[----:B------:R-:W-:-:S02]  /*23e0*/  @P0 MOV R2, 0x7f800000 ;  /* 0x7f80000000020802 */ /* 0x000fc40000000f00 */
[----:B------:R-:W-:Y:S01]  /*23f0*/  FFMA R0, R0, 0.69314718246459960938, R3 ;  /* 0x3f31721800007823 */ /* 0x000fe20000000003 */
[----:B------:R-:W-:-:S04]  /*2400*/  MOV R3, UR5 ;  /* 0x0000000500037c02 */ /* 0x000fc80008000f00 */
[----:B------:R-:W-:Y:S01]  /*2410*/  MOV R24, R0 ;  /* 0x0000000000187202 */ /* 0x000fe20000000f00 */
[----:B------:R-:W-:Y:S01]  /*2420*/  @P6 FFMA R0, R7, R2, +INF ;  /* 0x7f80000007006423 */ /* 0x000fe20000000002 */
[----:B------:R-:W-:-:S06]  /*2430*/  MOV R2, UR4 ;  /* 0x0000000400027c02 */ /* 0x000fcc0008000f00 */
[----:B------:R-:W2:Y:S01]  /*2440*/  LDG.E.CONSTANT R2, desc[UR30][R2.64+0x10] ;  /* 0x0000101e02027981 */ /* 0x000ea2000c1e9900 */
[----:B------:R-:W-:-:S04]  /*2450*/  @P0 FSETP.NEU.AND P6, PT, R7, RZ, PT ;  /* 0x000000ff0700020b */ /* 0x000fc80003fcd000 */
[----:B------:R-:W-:Y:S02]  /*2460*/  @P0 FSEL R24, R0, -RZ, P6 ;  /* 0x800000ff00180208 */ /* 0x000fe40003000000 */
[----:B------:R-:W-:Y:S01]  /*2470*/  P2R R46, PR, RZ, 0x20 ;  /* 0x00000020ff2e7803 */ /* 0x000fe20000000000 */
        /* <DEDUP_REMOVED lines=77> */
[----:B------:R-:W-:Y:S02]  /*2950*/  @P0 MOV R3, 0x7f800000 ;  /* 0x7f80000000030802 */ /* 0x000fe40000000f00 */
[----:B------:R-:W-:Y:S02]  /*2960*/  MOV R2, UR8 ;  /* 0x0000000800027c02 */ /* 0x000fe40008000f00 */
        /* <DEDUP_REMOVED lines=89> */
[----:B------:R-:W2:Y:S02]  /*2f00*/  LDG.E.CONSTANT R2, desc[UR30][R2.64+0x10] ;  /* 0x0000101e02027981 */ /* 0x000ea4000c1e9900 */
        /* <DEDUP_REMOVED lines=141> */
[----:B------:R-:W-:-:S05]  /*37e0*/  IADD3 R2, PT, PT, -R7, 0x40800000, RZ ;  /* 0x4080000007027810 */ /* 0x000fca0007ffe1ff */
[----:B------:R-:W-:Y:S01]  /*37f0*/  FFMA R29, R2, R31, -1 ;  /* 0xbf800000021d7423 */ /* 0x000fe2000000001f */
[----:B------:R-:W-:-:S05]  /*3800*/  IADD3 R2, PT, PT, R0, -R7, RZ ;  /* 0x8000000700027210 */ /* 0x000fca0007ffe0ff */
        /* <DEDUP_REMOVED lines=21> */
[----:B------:R-:W-:Y:S02]  /*3960*/  @P0 FSEL R2, R7, -RZ, P6 ;  /* 0x800000ff07020208 */ /* 0x000fe40003000000 */
[----:B------:R-:W-:-:S05]  /*3970*/  MOV R7, UR21 ;  /* 0x0000001500077c02 */ /* 0x000fca0008000f00 */
[----:B------:R-:W2:Y:S02]  /*3980*/  LDG.E.CONSTANT R6, desc[UR30][R6.64+0x10] ;  /* 0x0000101e06067981 */ /* 0x000ea4000c1e9900 */
        /* <DEDUP_REMOVED lines=41> */
[----:B------:R-:W2:Y:S01]  /*3c20*/  LDG.E.CONSTANT R6, desc[UR30][R6.64+0x10] ;  /* 0x0000101e06067981 */ /* 0x000ea2000c1e9900 */
[----:B------:R-:W-:Y:S01]  /*3c30*/  ISETP.GT.U32.AND P5, PT, R16, 0x4b000000, PT ;  /* 0x4b0000001000780c */ /* 0x000fe20003fa4070 */
[----:B------:R-:W-:Y:S01]  /*3c40*/  @P3 FADD R24, R24, 0.69314718246459960938 ;  /* 0x3f31721818183421 */ /* 0x000fe20000000000 */
[----:B------:R-:W-:Y:S01]  /*3c50*/  ISETP.GT.U32.AND P3, PT, R18, 0x4b000000, PT ;  /* 0x4b0000001200780c */ /* 0x000fe20003f64070 */
[----:B------:R-:W0:Y:S10]  /*3c60*/  S2UR UR5, SR_CgaCtaId ;  /* 0x00000000000579c3 */ /* 0x000e340000008800 */
[----:B------:R-:W-:Y:S01]  /*3c70*/  @P5 FADD R44, R44, 0.69314718246459960938 ;  /* 0x3f3172182c2c5421 */ /* 0x000fe20000000000 */
[----:B------:R-:W-:Y:S01]  /*3c80*/  ISETP.GT.U32.AND P5, PT, R17, 0x4b000000, PT ;  /* 0x4b0000001100780c */ /* 0x000fe20003fa4070 */
[----:B------:R-:W-:Y:S01]  /*3c90*/  @P3 FADD R43, R43, 0.69314718246459960938 ;  /* 0x3f3172182b2b3421 */ /* 0x000fe20000000000 */
[----:B------:R-:W-:Y:S01]  /*3ca0*/  ISETP.NE.AND P3, PT, R20, RZ, PT ;  /* 0x000000ff1400720c */ /* 0x000fe20003f65270 */
[----:B------:R-:W-:-:S10]  /*3cb0*/  UMOV UR4, 0x400 ;  /* 0x0000040000047882 */ /* 0x000fd40000000000 */
[----:B------:R-:W-:Y:S01]  /*3cc0*/  @P5 FADD R23, R23, 0.69314718246459960938 ;  /* 0x3f31721817175421 */ /* 0x000fe20000000000 */
[----:B------:R-:W-:Y:S01]  /*3cd0*/  ISETP.NE.AND P5, PT, R46, RZ, PT ;  /* 0x000000ff2e00720c */ /* 0x000fe20003fa5270 */
[----:B0-----:R-:W-:-:S12]  /*3ce0*/  ULEA UR4, UR5, UR4, 0x18 ;  /* 0x0000000405047291 */ /* 0x001fd8000f8ec0ff */
[----:B------:R-:W-:Y:S01]  /*3cf0*/  @P5 FADD R11, R11, 0.69314718246459960938 ;  /* 0x3f3172180b0b5421 */ /* 0x000fe20000000000 */
[----:B------:R-:W-:Y:S01]  /*3d00*/  ISETP.GT.U32.AND P5, PT, R33, 0x4b000000, PT ;  /* 0x4b0000002100780c */ /* 0x000fe20003fa4070 */
        /* <DEDUP_REMOVED lines=37> */
[----:B------:R-:W-:-:S04]  /*3f60*/  @P6 FSETP.NEU.AND P4, PT, R6, RZ, PT ;  /* 0x000000ff0600620b */ /* 0x000fc80003f8d000 */
[----:B------:R-:W-:Y:S02]  /*3f70*/  @P6 FSEL R30, R7, -RZ, P4 ;  /* 0x800000ff071e6208 */ /* 0x000fe40002000000 */
[----:B------:R-:W-:Y:S02]  /*3f80*/  ISETP.GT.U32.AND P4, PT, R22, 0x4b000000, PT ;  /* 0x4b0000001600780c */ /* 0x000fe40003f84070 */
[----:B------:R-:W-:Y:S02]  /*3f90*/  ISETP.GT.U32.AND P6, PT, R21, 0x4b000000, PT ;  /* 0x4b0000001500780c */ /* 0x000fe40003fc4070 */
[----:B------:R-:W0:Y:S09]  /*3fa0*/  LDC.64 R20, c[0x0][0x390] ;  /* 0x0000e400ff147b82 */ /* 0x000e320000000a00 */
[----:B------:R-:W-:Y:S01]  /*3fb0*/  @P4 FADD R45, R45, 0.69314718246459960938 ;  /* 0x3f3172182d2d4421 */ /* 0x000fe20000000000 */
[----:B------:R-:W-:Y:S01]  /*3fc0*/  ISETP.GT.U32.AND P4, PT, R5, 0x4b000000, PT ;  /* 0x4b0000000500780c */ /* 0x000fe20003f84070 */
[----:B------:R-:W-:Y:S01]  /*3fd0*/  @P6 FADD R35, R35, 0.69314718246459960938 ;  /* 0x3f31721823236421 */ /* 0x000fe20000000000 */
[----:B------:R-:W-:-:S11]  /*3fe0*/  ISETP.GT.U32.AND P6, PT, R19, 0x4b000000, PT ;  /* 0x4b0000001300780c */ /* 0x000fd60003fc4070 */
[----:B------:R-:W-:Y:S01]  /*3ff0*/  @P4 FADD R42, R42, 0.69314718246459960938 ;  /* 0x3f3172182a2a4421 */ /* 0x000fe20000000000 */
[----:B------:R-:W-:Y:S01]  /*4000*/  ISETP.NE.AND P4, PT, R4, RZ, PT ;  /* 0x000000ff0400720c */ /* 0x000fe20003f85270 */
[----:B------:R-:W-:Y:S01]  /*4010*/  @P6 FADD R41, R41, 0.69314718246459960938 ;  /* 0x3f31721829296421 */ /* 0x000fe20000000000 */
[----:B------:R-:W-:Y:S01]  /*4020*/  ISETP.GT.U32.AND P6, PT, R32, 0x4b000000, PT ;  /* 0x4b0000002000780c */ /* 0x000fe20003fc4070 */
[----:B------:R1:W-:Y:S04]  /*4030*/  STS [UR4], R35 ;  /* 0x00000023ff007988 */ /* 0x0003e80008000804 */
[----:B0-----:R-:W2:Y:S04]  /*4040*/  LDG.E.CONSTANT R32, desc[UR30][R20.64] ;  /* 0x0000001e14207981 */ /* 0x001ea8000c1e9900 */
[----:B------:R-:W2:Y:S02]  /*4050*/  LDG.E.CONSTANT R33, desc[UR30][R20.64+0x4] ;  /* 0x0000041e14217981 */ /* 0x000ea4000c1e9900 */
[----:B------:R-:W-:Y:S01]  /*4060*/  @P4 FADD R10, R10, 0.69314718246459960938 ;  /* 0x3f3172180a0a4421 */ /* 0x000fe20000000000 */
[----:B------:R-:W-:Y:S01]  /*4070*/  ISETP.GT.U32.AND P4, PT, R34, 0x4b000000, PT ;  /* 0x4b0000002200780c */ /* 0x000fe20003f84070 */
[----:B-1----:R-:W2:Y:S04]  /*4080*/  LDG.E.CONSTANT R35, desc[UR30][R20.64+0xc] ;  /* 0x00000c1e14237981 */ /* 0x002ea8000c1e9900 */
[----:B------:R-:W2:Y:S01]  /*4090*/  LDG.E.CONSTANT R34, desc[UR30][R20.64+0x8] ;  /* 0x0000081e14227981 */ /* 0x000ea2000c1e9900 */
[----:B------:R-:W-:Y:S01]  /*40a0*/  @P3 FADD R9, R9, 0.69314718246459960938 ;  /* 0x3f31721809093421 */ /* 0x000fe20000000000 */
[----:B------:R-:W-:Y:S01]  /*40b0*/  @P2 FADD R8, R8, 0.69314718246459960938 ;  /* 0x3f31721808082421 */ /* 0x000fe20000000000 */
[----:B------:R-:W-:Y:S01]  /*40c0*/  @P1 FADD R40, R40, 0.69314718246459960938 ;  /* 0x3f31721828281421 */ /* 0x000fe20000000000 */
[----:B------:R-:W-:Y:S04]  /*40d0*/  STS [UR4+0x4], R45 ;  /* 0x0000042dff007988 */ /* 0x000fe80008000804 */
        /* <DEDUP_REMOVED lines=10> */
[----:B--2---:R-:W-:Y:S01]  /*4180*/  STS.128 [UR4+0x30], R32 ;  /* 0x00003020ff007988 */ /* 0x004fe20008000c04 */
[----:B------:R-:W-:Y:S06]  /*4190*/  BAR.SYNC.DEFER_BLOCKING 0x0 ;  /* 0x0000000000007b1d */ /* 0x000fec0000010000 */
[----:B------:R-:W-:Y:S04]  /*41a0*/  LDS.128 R4, [UR4+0x30] ;  /* 0x00003004ff047984 */ /* 0x000fe80008000c00 */
[----:B------:R-:W0:Y:S04]  /*41b0*/  LDS.128 R16, [UR4] ;  /* 0x00000004ff107984 */ /* 0x000e280008000c00 */
[----:B------:R-:W1:Y:S04]  /*41c0*/  LDS.128 R20, [UR4+0x10] ;  /* 0x00001004ff147984 */ /* 0x000e680008000c00 */
[----:B------:R-:W2:Y:S01]  /*41d0*/  LDS.128 R8, [UR4+0x20] ;  /* 0x00002004ff087984 */ /* 0x000ea20008000c00 */
[----:B------:R-:W-:Y:S01]  /*41e0*/  BAR.SYNC.DEFER_BLOCKING 0x0 ;  /* 0x0000000000007b1d */ /* 0x000fe20000010000 */
[----:B0-----:R-:W-:-:S04]  /*41f0*/  FFMA R16, R4, R16, RZ ;  /* 0x0000001004107223 */ /* 0x001fc800000000ff */
[----:B------:R-:W-:Y:S01]  /*4200*/  FFMA R17, R5, R17, R16 ;  /* 0x0000001105117223 */ /* 0x000fe20000000010 */
[----:B------:R-:W-:-:S03]  /*4210*/  MOV R16, UR24 ;  /* 0x0000001800107c02 */ /* 0x000fc60008000f00 */
[----:B------:R-:W-:Y:S01]  /*4220*/  FFMA R18, R6, R18, R17 ;  /* 0x0000001206127223 */ /* 0x000fe20000000011 */
[----:B------:R-:W-:-:S05]  /*4230*/  MOV R17, UR25 ;  /* 0x0000001900117c02 */ /* 0x000fca0008000f00 */
[----:B------:R-:W3:Y:S01]  /*4240*/  LDG.E.CONSTANT R16, desc[UR30][R16.64+0x10] ;  /* 0x0000101e10107981 */ /* 0x000ee2000c1e9900 */
[----:B-1----:R-:W-:-:S04]  /*4250*/  FFMA R20, R4, R20, RZ ;  /* 0x0000001404147223 */ /* 0x002fc800000000ff */
[----:B------:R-:W-:Y:S01]  /*4260*/  FFMA R21, R5, R21, R20 ;  /* 0x0000001505157223 */ /* 0x000fe20000000014 */
[----:B--2---:R-:W-:Y:S01]  /*4270*/  FFMA R8, R4, R8, RZ ;  /* 0x0000000804087223 */ /* 0x004fe200000000ff */
[----:B------:R-:W-:-:S05]  /*4280*/  @P6 FADD R25, R25, 0.69314718246459960938 ;  /* 0x3f31721819196421 */ /* 0x000fca0000000000 */
[----:B------:R0:W-:Y:S01]  /*4290*/  STS [UR4+0xc], R25 ;  /* 0x00000c19ff007988 */ /* 0x0001e20008000804 */
[----:B------:R-:W-:Y:S01]  /*42a0*/  @P4 FADD R27, R27, 0.69314718246459960938 ;  /* 0x3f3172181b1b4421 */ /* 0x000fe20000000000 */
[----:B------:R-:W-:Y:S02]  /*42b0*/  @P5 FADD R26, R26, 0.69314718246459960938 ;  /* 0x3f3172181a1a5421 */ /* 0x000fe40000000000 */
[----:B------:R1:W-:Y:S04]  /*42c0*/  STS [UR4], R24 ;  /* 0x00000018ff007988 */ /* 0x0003e80008000804 */
[----:B------:R-:W-:Y:S04]  /*42d0*/  STS [UR4+0x4], R27 ;  /* 0x0000041bff007988 */ /* 0x000fe80008000804 */
[----:B------:R2:W-:Y:S01]  /*42e0*/  STS [UR4+0x8], R26 ;  /* 0x0000081aff007988 */ /* 0x0005e20008000804 */
[----:B---3--:R-:W-:-:S04]  /*42f0*/  FFMA R20, R16, R16, -1 ;  /* 0xbf80000010147423 */ /* 0x008fc80000000010 */
[----:B------:R-:W3:Y:S01]  /*4300*/  MUFU.RSQ R33, R20 ;  /* 0x0000001400217308 */ /* 0x000ee20000001400 */
[C---:B------:R-:W-:Y:S01]  /*4310*/  FSETP.NEU.AND P1, PT, R20.reuse, RZ, PT ;  /* 0x000000ff1400720b */ /* 0x040fe20003f2d000 */
[----:B---3--:R-:W-:Y:S01]  /*4320*/  FMUL R35, R20, R33 ;  /* 0x0000002114237220 */ /* 0x008fe20000400000 */
        /* <DEDUP_REMOVED lines=10> */
[----:B0-----:R-:W-:-:S04]  /*43d0*/  LOP3.LUT R25, R16, 0xff800000, RZ, 0xc0, !PT ;  /* 0xff80000010197812 */ /* 0x001fc800078ec0ff */
        /* <DEDUP_REMOVED lines=8> */
[C---:B------:R-:W-:Y:S01]  /*4460*/  FFMA R36, R31.reuse, R36, 0.19988867640495300293 ;  /* 0x3e4caf9e1f247423 */ /* 0x040fe20000000024 */
[----:B------:R-:W1:Y:S03]  /*4470*/  LDC.64 R16, c[0x0][0x390] ;  /* 0x0000e400ff107b82 */ /* 0x000e660000000a00 */
        /* <DEDUP_REMOVED lines=10> */
[----:B------:R-:W-:Y:S01]  /*4520*/  @P2 MOV R25, 0x7f800000 ;  /* 0x7f80000000192802 */ /* 0x000fe20000000f00 */
[----:B-1----:R-:W3:Y:S03]  /*4530*/  LDG.E.CONSTANT R24, desc[UR30][R16.64+0x10] ;  /* 0x0000101e10187981 */ /* 0x002ee6000c1e9900 */
[----:B------:R-:W-:Y:S01]  /*4540*/  MOV R20, R36 ;  /* 0x0000002400147202 */ /* 0x000fe20000000f00 */
[----:B------:R-:W-:Y:S01]  /*4550*/  @P3 FFMA R36, R4, R25, +INF ;  /* 0x7f80000004243423 */ /* 0x000fe20000000019 */
[----:B--2---:R-:W3:Y:S04]  /*4560*/  LDG.E.CONSTANT R26, desc[UR30][R16.64+0x18] ;  /* 0x0000181e101a7981 */ /* 0x004ee8000c1e9900 */
[----:B------:R-:W3:Y:S04]  /*4570*/  LDG.E.CONSTANT R25, desc[UR30][R16.64+0x14] ;  /* 0x0000141e10197981 */ /* 0x000ee8000c1e9900 */
[----:B------:R-:W3:Y:S01]  /*4580*/  LDG.E.CONSTANT R27, desc[UR30][R16.64+0x1c] ;  /* 0x00001c1e101b7981 */ /* 0x000ee2000c1e9900 */
[----:B------:R-:W-:-:S13]  /*4590*/  ISETP.GT.U32.AND P6, PT, R37, 0x4b000000, PT ;  /* 0x4b0000002500780c */ /* 0x000fda0003fc4070 */
[----:B------:R-:W-:Y:S01]  /*45a0*/  @P6 FADD R14, R14, 0.69314718246459960938 ;  /* 0x3f3172180e0e6421 */ /* 0x000fe20000000000 */
[----:B------:R-:W-:-:S13]  /*45b0*/  ISETP.GT.U32.AND P6, PT, R38, 0x4b000000, PT ;  /* 0x4b0000002600780c */ /* 0x000fda0003fc4070 */
[----:B------:R-:W-:Y:S01]  /*45c0*/  @P6 FADD R13, R13, 0.69314718246459960938 ;  /* 0x3f3172180d0d6421 */ /* 0x000fe20000000000 */
[----:B------:R-:W-:Y:S02]  /*45d0*/  ISETP.GT.U32.AND P6, PT, R39, 0x4b000000, PT ;  /* 0x4b0000002700780c */ /* 0x000fe40003fc4070 */
[----:B------:R-:W-:Y:S02]  /*45e0*/  ISETP.GT.U32.AND P4, PT, R15, 0x4b000000, PT ;  /* 0x4b0000000f00780c */ /* 0x000fe40003f84070 */
[----:B------:R-:W-:Y:S02]  /*45f0*/  ISETP.GT.U32.AND P5, PT, R28, 0x4b000000, PT ;  /* 0x4b0000001c00780c */ /* 0x000fe40003fa4070 */
[----:B------:R-:W-:-:S07]  /*4600*/  @P2 FSETP.NEU.AND P3, PT, R4, RZ, PT ;  /* 0x000000ff0400220b */ /* 0x000fce0003f6d000 */
[----:B------:R-:W-:Y:S01]  /*4610*/  @P6 FADD R12, R12, 0.69314718246459960938 ;  /* 0x3f3172180c0c6421 */ /* 0x000fe20000000000 */
[----:B------:R-:W-:Y:S02]  /*4620*/  ISETP.GT.U32.AND P6, PT, R29, 0x4b000000, PT ;  /* 0x4b0000001d00780c */ /* 0x000fe40003fc4070 */
[----:B------:R-:W-:Y:S01]  /*4630*/  @P2 FSEL R20, R36, -RZ, P3 ;  /* 0x800000ff24142208 */ /* 0x000fe20001800000 */
[----:B------:R-:W-:Y:S01]  /*4640*/  @P4 FADD R3, R3, 0.69314718246459960938 ;  /* 0x3f31721803034421 */ /* 0x000fe20000000000 */
[----:B------:R-:W-:Y:S01]  /*4650*/  @P5 FADD R2, R2, 0.69314718246459960938 ;  /* 0x3f31721802025421 */ /* 0x000fe20000000000 */
[----:B------:R-:W-:Y:S02]  /*4660*/  @P0 FADD R30, R30, 0.69314718246459960938 ;  /* 0x3f3172181e1e0421 */ /* 0x000fe40000000000 */
[----:B------:R-:W-:Y:S01]  /*4670*/  @P1 FADD R20, R20, 0.69314718246459960938 ;  /* 0x3f31721814141421 */ /* 0x000fe20000000000 */
[----:B------:R-:W-:Y:S05]  /*4680*/  STS [UR4+0x10], R14 ;  /* 0x0000100eff007988 */ /* 0x000fea0008000804 */
[----:B------:R-:W-:Y:S01]  /*4690*/  @P6 FADD R0, R0, 0.69314718246459960938 ;  /* 0x3f31721800006421 */ /* 0x000fe20000000000 */
[----:B------:R-:W-:Y:S04]  /*46a0*/  STS [UR4+0x14], R13 ;  /* 0x0000140dff007988 */ /* 0x000fe80008000804 */
[----:B------:R-:W-:Y:S04]  /*46b0*/  STS [UR4+0x18], R12 ;  /* 0x0000180cff007988 */ /* 0x000fe80008000804 */
[----:B------:R-:W-:Y:S04]  /*46c0*/  STS [UR4+0x1c], R3 ;  /* 0x00001c03ff007988 */ /* 0x000fe80008000804 */
[----:B------:R-:W-:Y:S04]  /*46d0*/  STS [UR4+0x20], R2 ;  /* 0x00002002ff007988 */ /* 0x000fe80008000804 */
[----:B------:R-:W-:Y:S04]  /*46e0*/  STS [UR4+0x24], R0 ;  /* 0x00002400ff007988 */ /* 0x000fe80008000804 */
[----:B------:R-:W-:Y:S04]  /*46f0*/  STS [UR4+0x28], R30 ;  /* 0x0000281eff007988 */ /* 0x000fe80008000804 */
[----:B------:R-:W-:Y:S01]  /*4700*/  STS [UR4+0x2c], R20 ;  /* 0x00002c14ff007988 */ /* 0x000fe20008000804 */
[----:B------:R-:W-:Y:S01]  /*4710*/  FFMA R9, R5, R9, R8 ;  /* 0x0000000905097223 */ /* 0x000fe20000000008 */
[----:B------:R-:W-:Y:S01]  /*4720*/  FFMA R22, R6, R22, R21 ;  /* 0x0000001606167223 */ /* 0x000fe20000000015 */
[----:B------:R-:W-:-:S02]  /*4730*/  FFMA R19, R7, R19, R18 ;  /* 0x0000001307137223 */ /* 0x000fc40000000012 */
[----:B------:R-:W-:Y:S01]  /*4740*/  FFMA R10, R6, R10, R9 ;  /* 0x0000000a060a7223 */ /* 0x000fe20000000009 */
[----:B------:R-:W-:-:S03]  /*4750*/  FFMA R23, R7, R23, R22 ;  /* 0x0000001707177223 */ /* 0x000fc60000000016 */
[----:B------:R-:W-:Y:S01]  /*4760*/  FFMA R11, R7, R11, R10 ;  /* 0x0000000b070b7223 */ /* 0x000fe2000000000a */
[----:B------:R-:W-:Y:S01]  /*4770*/  UIMAD UR6, UR27, 0x3, URZ ;  /* 0x000000031b0678a4 */ /* 0x000fe2000f8e02ff */
[----:B---3--:R-:W-:Y:S01]  /*4780*/  STS.128 [UR4+0x30], R24 ;  /* 0x00003018ff007988 */ /* 0x008fe20008000c04 */
[----:B------:R-:W-:Y:S06]  /*4790*/  BAR.SYNC.DEFER_BLOCKING 0x0 ;  /* 0x0000000000007b1d */ /* 0x000fec0000010000 */
[----:B------:R-:W-:Y:S04]  /*47a0*/  LDS.128 R12, [UR4+0x30] ;  /* 0x00003004ff0c7984 */ /* 0x000fe80008000c00 */
[----:B------:R-:W0:Y:S04]  /*47b0*/  LDS.128 R36, [UR4] ;  /* 0x00000004ff247984 */ /* 0x000e280008000c00 */
[----:B------:R-:W1:Y:S04]  /*47c0*/  LDS.128 R32, [UR4+0x10] ;  /* 0x00001004ff207984 */ /* 0x000e680008000c00 */
[----:B------:R-:W2:Y:S01]  /*47d0*/  LDS.128 R40, [UR4+0x20] ;  /* 0x00002004ff287984 */ /* 0x000ea20008000c00 */
[----:B------:R-:W3:Y:S02]  /*47e0*/  LDCU.64 UR4, c[0x0][0x380] ;  /* 0x00007000ff0477ac */ /* 0x000ee40008000a00 */
[----:B---3--:R-:W-:Y:S01]  /*47f0*/  UIMAD.WIDE.U32 UR4, UR6, 0x4, UR4 ;  /* 0x00000004060478a5 */ /* 0x008fe2000f8e0004 */
[C---:B0-----:R-:W-:Y:S01]  /*4800*/  FFMA R36, R12.reuse, R36, R19 ;  /* 0x000000240c247223 */ /* 0x041fe20000000013 */
[----:B-1----:R-:W-:-:S03]  /*4810*/  FFMA R32, R12, R32, R23 ;  /* 0x000000200c207223 */ /* 0x002fc60000000017 */
[C---:B------:R-:W-:Y:S01]  /*4820*/  FFMA R37, R13.reuse, R37, R36 ;  /* 0x000000250d257223 */ /* 0x040fe20000000024 */
[----:B--2---:R-:W-:Y:S01]  /*4830*/  FFMA R40, R12, R40, R11 ;  /* 0x000000280c287223 */ /* 0x004fe2000000000b */
[C---:B------:R-:W-:Y:S02]  /*4840*/  FFMA R33, R13.reuse, R33, R32 ;  /* 0x000000210d217223 */ /* 0x040fe40000000020 */
[C---:B------:R-:W-:Y:S01]  /*4850*/  FFMA R38, R14.reuse, R38, R37 ;  /* 0x000000260e267223 */ /* 0x040fe20000000025 */
[----:B------:R-:W-:Y:S01]  /*4860*/  FFMA R41, R13, R41, R40 ;  /* 0x000000290d297223 */ /* 0x000fe20000000028 */
[C---:B------:R-:W-:Y:S02]  /*4870*/  FFMA R34, R14.reuse, R34, R33 ;  /* 0x000000220e227223 */ /* 0x040fe40000000021 */
[C---:B------:R-:W-:Y:S01]  /*4880*/  FFMA R39, R15.reuse, R39, R38 ;  /* 0x000000270f277223 */ /* 0x040fe20000000026 */
[----:B------:R-:W-:Y:S01]  /*4890*/  FFMA R42, R14, R42, R41 ;  /* 0x0000002a0e2a7223 */ /* 0x000fe20000000029 */
[----:B------:R-:W-:Y:S01]  /*48a0*/  MOV R2, UR4 ;  /* 0x0000000400027c02 */ /* 0x000fe20008000f00 */
[C---:B------:R-:W-:Y:S01]  /*48b0*/  FFMA R35, R15.reuse, R35, R34 ;  /* 0x000000230f237223 */ /* 0x040fe20000000022 */
[----:B------:R-:W-:Y:S01]  /*48c0*/  MOV R3, UR5 ;  /* 0x0000000500037c02 */ /* 0x000fe20008000f00 */
[----:B------:R-:W-:Y:S01]  /*48d0*/  FFMA R43, R15, R43, R42 ;  /* 0x0000002b0f2b7223 */ /* 0x000fe2000000002a */
[----:B------:R-:W-:-:S02]  /*48e0*/  MOV R4, UR4 ;  /* 0x0000000400047c02 */ /* 0x000fc40008000f00 */
[----:B------:R-:W-:Y:S02]  /*48f0*/  MOV R5, UR5 ;  /* 0x0000000500057c02 */ /* 0x000fe40008000f00 */
[----:B------:R-:W-:Y:S02]  /*4900*/  MOV R6, UR4 ;  /* 0x0000000400067c02 */ /* 0x000fe40008000f00 */
[----:B------:R-:W-:Y:S01]  /*4910*/  MOV R7, UR5 ;  /* 0x0000000500077c02 */ /* 0x000fe20008000f00 */
[----:B------:R-:W-:Y:S04]  /*4920*/  STG.E desc[UR30][R2.64], R39 ;  /* 0x0000002702007986 */ /* 0x000fe8000c10191e */
[----:B------:R-:W-:Y:S04]  /*4930*/  STG.E desc[UR30][R4.64+0x4], R35 ;  /* 0x0000042304007986 */ /* 0x000fe8000c10191e */
[----:B------:R-:W-:Y:S01]  /*4940*/  STG.E desc[UR30][R6.64+0x8], R43 ;  /* 0x0000082b06007986 */ /* 0x000fe2000c10191e */
[----:B------:R-:W-:Y:S05]  /*4950*/  EXIT ;  /* 0x000000000000794d */ /* 0x000fea0003800000 */
.L_x_3:
        /* <DEDUP_REMOVED lines=10> */
.L_x_7:


//--------------------- .nv.shared.reserved.0     --------------------------
	.section	.nv.shared.reserved.0,"aw",@nobits
	.weak		__nv_reservedSMEM_offset_0_alias
	.size		__nv_reservedSMEM_offset_0_alias, 0, 64
	.other		__nv_reservedSMEM_offset_0_alias,@"STO_CUDA_RESERVED_SHARED STV_DEFAULT"
__nv_reservedSMEM_offset_0_alias:
	.zero		0
	.zero		64


//--------------------- .nv.shared.default_function_kernel_1 --------------------------
	.section	.nv.shared.default_function_kernel_1,"aw",@nobits
	.sectionflags	@""
	.align	4
.nv.shared.default_function_kernel_1:
	.zero		1088


//--------------------- .nv.constant0.default_function_kernel --------------------------
	.section	.nv.constant0.default_function_kernel,"a",@progbits
	.sectionflags	@""
	.align	4
.nv.constant0.default_function_kernel:
	.zero		912


//--------------------- .nv.constant0.default_function_kernel_2 --------------------------
	.section	.nv.constant0.default_function_kernel_2,"a",@progbits
	.sectionflags	@""
	.align	4
.nv.constant0.default_function_kernel_2:
	.zero		912


//--------------------- .nv.constant0.default_function_kernel_3 --------------------------
	.section	.nv.constant0.default_function_kernel_3,"a",@progbits
	.sectionflags	@""
	.align	4
.nv.constant0.default_function_kernel_3:
	.zero		912


//--------------------- .nv.constant0.default_function_kernel_1 --------------------------
	.section	.nv.constant0.default_function_kernel_1,"a",@progbits
	.sectionflags	@""
	.align	4
.nv.constant0.default_function_kernel_1:
	.zero		920


//--------------------- SYMBOLS --------------------------

	.type		.nv.reservedSmem.offset0,@object
	.size		.nv.reservedSmem.offset0,0x4
	.type		.nv.reservedSmem.cap,@object
	.size		.nv.reservedSmem.cap,0x4
